//
// Generated by NVIDIA NVVM Compiler
//
// Compiler Build ID: CL-36424714
// Cuda compilation tools, release 13.0, V13.0.88
// Based on NVVM 20.0.0
//

.version 9.0
.target sm_100
.address_size 64

	// .globl	_Z13softmaxKernelPfS_ii

.visible .entry _Z13softmaxKernelPfS_ii(
	.param .u64 .ptr .align 1 _Z13softmaxKernelPfS_ii_param_0,
	.param .u64 .ptr .align 1 _Z13softmaxKernelPfS_ii_param_1,
	.param .u32 _Z13softmaxKernelPfS_ii_param_2,
	.param .u32 _Z13softmaxKernelPfS_ii_param_3
)
{
	.reg .pred 	%p<25>;
	.reg .b32 	%r<96>;
	.reg .b32 	%f<460>;
	.reg .b64 	%rd<46>;

	ld.param.u64 	%rd15, [_Z13softmaxKernelPfS_ii_param_0];
	ld.param.u64 	%rd16, [_Z13softmaxKernelPfS_ii_param_1];
	ld.param.u32 	%r22, [_Z13softmaxKernelPfS_ii_param_2];
	ld.param.u32 	%r21, [_Z13softmaxKernelPfS_ii_param_3];
	cvta.to.global.u64 	%rd1, %rd16;
	mov.u32 	%r23, %ctaid.x;
	mov.u32 	%r24, %ntid.x;
	mov.u32 	%r25, %tid.x;
	mad.lo.s32 	%r1, %r23, %r24, %r25;
	setp.gt.s32 	%p1, %r1, %r22;
	@%p1 bra 	$L__BB0_36;
	cvta.to.global.u64 	%rd2, %rd15;
	mul.lo.s32 	%r26, %r21, %r1;
	cvt.s64.s32 	%rd3, %r26;
	mul.wide.s32 	%rd17, %r26, 4;
	add.s64 	%rd4, %rd2, %rd17;
	setp.lt.s32 	%p2, %r21, 1;
	mov.f32 	%f452, 0fFF800000;
	mov.f32 	%f453, 0f00000000;
	@%p2 bra 	$L__BB0_24;
	and.b32  	%r2, %r21, 3;
	setp.lt.u32 	%p3, %r21, 4;
	mov.f32 	%f453, 0f00000000;
	mov.f32 	%f452, 0fFF800000;
	mov.b32 	%r89, 0;
	@%p3 bra 	$L__BB0_13;
	and.b32  	%r89, %r21, 2147483644;
	neg.s32 	%r91, %r89;
	shl.b64 	%rd18, %rd3, 2;
	add.s64 	%rd19, %rd18, %rd2;
	add.s64 	%rd43, %rd19, 8;
	mov.f32 	%f453, 0f00000000;
	mov.f32 	%f452, 0fFF800000;
$L__BB0_4:
	.pragma "nounroll";
	ld.global.f32 	%f28, [%rd43+-8];
	setp.leu.f32 	%p4, %f28, %f452;
	@%p4 bra 	$L__BB0_6;
	sub.f32 	%f55, %f452, %f28;
	fma.rn.f32 	%f56, %f55, 0f3BBB989D, 0f3F000000;
	cvt.sat.f32.f32 	%f57, %f56;
	mov.f32 	%f58, 0f4B400001;
	mov.f32 	%f59, 0f437C0000;
	fma.rm.f32 	%f60, %f57, %f59, %f58;
	add.f32 	%f61, %f60, 0fCB40007F;
	neg.f32 	%f62, %f61;
	fma.rn.f32 	%f63, %f55, 0f3FB8AA3B, %f62;
	fma.rn.f32 	%f64, %f55, 0f32A57060, %f63;
	mov.b32 	%r28, %f60;
	shl.b32 	%r29, %r28, 23;
	mov.b32 	%f65, %r29;
	ex2.approx.ftz.f32 	%f66, %f64;
	mul.f32 	%f67, %f66, %f65;
	mul.f32 	%f453, %f453, %f67;
	mov.f32 	%f452, %f28;
$L__BB0_6:
	sub.f32 	%f68, %f28, %f452;
	fma.rn.f32 	%f69, %f68, 0f3BBB989D, 0f3F000000;
	cvt.sat.f32.f32 	%f70, %f69;
	mov.f32 	%f71, 0f4B400001;
	mov.f32 	%f72, 0f437C0000;
	fma.rm.f32 	%f73, %f70, %f72, %f71;
	add.f32 	%f74, %f73, 0fCB40007F;
	neg.f32 	%f75, %f74;
	fma.rn.f32 	%f76, %f68, 0f3FB8AA3B, %f75;
	fma.rn.f32 	%f77, %f68, 0f32A57060, %f76;
	mov.b32 	%r30, %f73;
	shl.b32 	%r31, %r30, 23;
	mov.b32 	%f78, %r31;
	ex2.approx.ftz.f32 	%f79, %f77;
	fma.rn.f32 	%f455, %f79, %f78, %f453;
	ld.global.f32 	%f33, [%rd43+-4];
	setp.leu.f32 	%p5, %f33, %f452;
	@%p5 bra 	$L__BB0_8;
	sub.f32 	%f80, %f452, %f33;
	fma.rn.f32 	%f81, %f80, 0f3BBB989D, 0f3F000000;
	cvt.sat.f32.f32 	%f82, %f81;
	mov.f32 	%f83, 0f4B400001;
	mov.f32 	%f84, 0f437C0000;
	fma.rm.f32 	%f85, %f82, %f84, %f83;
	add.f32 	%f86, %f85, 0fCB40007F;
	neg.f32 	%f87, %f86;
	fma.rn.f32 	%f88, %f80, 0f3FB8AA3B, %f87;
	fma.rn.f32 	%f89, %f80, 0f32A57060, %f88;
	mov.b32 	%r32, %f85;
	shl.b32 	%r33, %r32, 23;
	mov.b32 	%f90, %r33;
	ex2.approx.ftz.f32 	%f91, %f89;
	mul.f32 	%f92, %f91, %f90;
	mul.f32 	%f455, %f455, %f92;
	mov.f32 	%f452, %f33;
$L__BB0_8:
	sub.f32 	%f93, %f33, %f452;
	fma.rn.f32 	%f94, %f93, 0f3BBB989D, 0f3F000000;
	cvt.sat.f32.f32 	%f95, %f94;
	mov.f32 	%f96, 0f4B400001;
	mov.f32 	%f97, 0f437C0000;
	fma.rm.f32 	%f98, %f95, %f97, %f96;
	add.f32 	%f99, %f98, 0fCB40007F;
	neg.f32 	%f100, %f99;
	fma.rn.f32 	%f101, %f93, 0f3FB8AA3B, %f100;
	fma.rn.f32 	%f102, %f93, 0f32A57060, %f101;
	mov.b32 	%r34, %f98;
	shl.b32 	%r35, %r34, 23;
	mov.b32 	%f103, %r35;
	ex2.approx.ftz.f32 	%f104, %f102;
	fma.rn.f32 	%f457, %f104, %f103, %f455;
	ld.global.f32 	%f38, [%rd43];
	setp.leu.f32 	%p6, %f38, %f452;
	@%p6 bra 	$L__BB0_10;
	sub.f32 	%f105, %f452, %f38;
	fma.rn.f32 	%f106, %f105, 0f3BBB989D, 0f3F000000;
	cvt.sat.f32.f32 	%f107, %f106;
	mov.f32 	%f108, 0f4B400001;
	mov.f32 	%f109, 0f437C0000;
	fma.rm.f32 	%f110, %f107, %f109, %f108;
	add.f32 	%f111, %f110, 0fCB40007F;
	neg.f32 	%f112, %f111;
	fma.rn.f32 	%f113, %f105, 0f3FB8AA3B, %f112;
	fma.rn.f32 	%f114, %f105, 0f32A57060, %f113;
	mov.b32 	%r36, %f110;
	shl.b32 	%r37, %r36, 23;
	mov.b32 	%f115, %r37;
	ex2.approx.ftz.f32 	%f116, %f114;
	mul.f32 	%f117, %f116, %f115;
	mul.f32 	%f457, %f457, %f117;
	mov.f32 	%f452, %f38;
$L__BB0_10:
	sub.f32 	%f118, %f38, %f452;
	fma.rn.f32 	%f119, %f118, 0f3BBB989D, 0f3F000000;
	cvt.sat.f32.f32 	%f120, %f119;
	mov.f32 	%f121, 0f4B400001;
	mov.f32 	%f122, 0f437C0000;
	fma.rm.f32 	%f123, %f120, %f122, %f121;
	add.f32 	%f124, %f123, 0fCB40007F;
	neg.f32 	%f125, %f124;
	fma.rn.f32 	%f126, %f118, 0f3FB8AA3B, %f125;
	fma.rn.f32 	%f127, %f118, 0f32A57060, %f126;
	mov.b32 	%r38, %f123;
	shl.b32 	%r39, %r38, 23;
	mov.b32 	%f128, %r39;
	ex2.approx.ftz.f32 	%f129, %f127;
	fma.rn.f32 	%f459, %f129, %f128, %f457;
	ld.global.f32 	%f43, [%rd43+4];
	setp.leu.f32 	%p7, %f43, %f452;
	@%p7 bra 	$L__BB0_12;
	sub.f32 	%f130, %f452, %f43;
	fma.rn.f32 	%f131, %f130, 0f3BBB989D, 0f3F000000;
	cvt.sat.f32.f32 	%f132, %f131;
	mov.f32 	%f133, 0f4B400001;
	mov.f32 	%f134, 0f437C0000;
	fma.rm.f32 	%f135, %f132, %f134, %f133;
	add.f32 	%f136, %f135, 0fCB40007F;
	neg.f32 	%f137, %f136;
	fma.rn.f32 	%f138, %f130, 0f3FB8AA3B, %f137;
	fma.rn.f32 	%f139, %f130, 0f32A57060, %f138;
	mov.b32 	%r40, %f135;
	shl.b32 	%r41, %r40, 23;
	mov.b32 	%f140, %r41;
	ex2.approx.ftz.f32 	%f141, %f139;
	mul.f32 	%f142, %f141, %f140;
	mul.f32 	%f459, %f459, %f142;
	mov.f32 	%f452, %f43;
$L__BB0_12:
	sub.f32 	%f143, %f43, %f452;
	fma.rn.f32 	%f144, %f143, 0f3BBB989D, 0f3F000000;
	cvt.sat.f32.f32 	%f145, %f144;
	mov.f32 	%f146, 0f4B400001;
	mov.f32 	%f147, 0f437C0000;
	fma.rm.f32 	%f148, %f145, %f147, %f146;
	add.f32 	%f149, %f148, 0fCB40007F;
	neg.f32 	%f150, %f149;
	fma.rn.f32 	%f151, %f143, 0f3FB8AA3B, %f150;
	fma.rn.f32 	%f152, %f143, 0f32A57060, %f151;
	mov.b32 	%r42, %f148;
	shl.b32 	%r43, %r42, 23;
	mov.b32 	%f153, %r43;
	ex2.approx.ftz.f32 	%f154, %f152;
	fma.rn.f32 	%f453, %f154, %f153, %f459;
	add.s32 	%r91, %r91, 4;
	add.s64 	%rd43, %rd43, 16;
	setp.eq.s32 	%p8, %r91, 0;
	@%p8 bra 	$L__BB0_13;
	bra.uni 	$L__BB0_4;
$L__BB0_13:
	setp.eq.s32 	%p9, %r2, 0;
	@%p9 bra 	$L__BB0_24;
	setp.eq.s32 	%p10, %r2, 1;
	@%p10 bra 	$L__BB0_20;
	mul.wide.u32 	%rd20, %r89, 4;
	add.s64 	%rd6, %rd4, %rd20;
	ld.global.f32 	%f5, [%rd6];
	setp.leu.f32 	%p11, %f5, %f452;
	@%p11 bra 	$L__BB0_17;
	sub.f32 	%f156, %f452, %f5;
	fma.rn.f32 	%f157, %f156, 0f3BBB989D, 0f3F000000;
	cvt.sat.f32.f32 	%f158, %f157;
	mov.f32 	%f159, 0f4B400001;
	mov.f32 	%f160, 0f437C0000;
	fma.rm.f32 	%f161, %f158, %f160, %f159;
	add.f32 	%f162, %f161, 0fCB40007F;
	neg.f32 	%f163, %f162;
	fma.rn.f32 	%f164, %f156, 0f3FB8AA3B, %f163;
	fma.rn.f32 	%f165, %f156, 0f32A57060, %f164;
	mov.b32 	%r44, %f161;
	shl.b32 	%r45, %r44, 23;
	mov.b32 	%f166, %r45;
	ex2.approx.ftz.f32 	%f167, %f165;
	mul.f32 	%f168, %f167, %f166;
	mul.f32 	%f453, %f453, %f168;
	mov.f32 	%f452, %f5;
$L__BB0_17:
	sub.f32 	%f169, %f5, %f452;
	fma.rn.f32 	%f170, %f169, 0f3BBB989D, 0f3F000000;
	cvt.sat.f32.f32 	%f171, %f170;
	mov.f32 	%f172, 0f4B400001;
	mov.f32 	%f173, 0f437C0000;
	fma.rm.f32 	%f174, %f171, %f173, %f172;
	add.f32 	%f175, %f174, 0fCB40007F;
	neg.f32 	%f176, %f175;
	fma.rn.f32 	%f177, %f169, 0f3FB8AA3B, %f176;
	fma.rn.f32 	%f178, %f169, 0f32A57060, %f177;
	mov.b32 	%r46, %f174;
	shl.b32 	%r47, %r46, 23;
	mov.b32 	%f179, %r47;
	ex2.approx.ftz.f32 	%f180, %f178;
	fma.rn.f32 	%f441, %f180, %f179, %f453;
	ld.global.f32 	%f10, [%rd6+4];
	setp.leu.f32 	%p12, %f10, %f452;
	@%p12 bra 	$L__BB0_19;
	sub.f32 	%f181, %f452, %f10;
	fma.rn.f32 	%f182, %f181, 0f3BBB989D, 0f3F000000;
	cvt.sat.f32.f32 	%f183, %f182;
	mov.f32 	%f184, 0f4B400001;
	mov.f32 	%f185, 0f437C0000;
	fma.rm.f32 	%f186, %f183, %f185, %f184;
	add.f32 	%f187, %f186, 0fCB40007F;
	neg.f32 	%f188, %f187;
	fma.rn.f32 	%f189, %f181, 0f3FB8AA3B, %f188;
	fma.rn.f32 	%f190, %f181, 0f32A57060, %f189;
	mov.b32 	%r48, %f186;
	shl.b32 	%r49, %r48, 23;
	mov.b32 	%f191, %r49;
	ex2.approx.ftz.f32 	%f192, %f190;
	mul.f32 	%f193, %f192, %f191;
	mul.f32 	%f441, %f441, %f193;
	mov.f32 	%f452, %f10;
$L__BB0_19:
	sub.f32 	%f194, %f10, %f452;
	fma.rn.f32 	%f195, %f194, 0f3BBB989D, 0f3F000000;
	cvt.sat.f32.f32 	%f196, %f195;
	mov.f32 	%f197, 0f4B400001;
	mov.f32 	%f198, 0f437C0000;
	fma.rm.f32 	%f199, %f196, %f198, %f197;
	add.f32 	%f200, %f199, 0fCB40007F;
	neg.f32 	%f201, %f200;
	fma.rn.f32 	%f202, %f194, 0f3FB8AA3B, %f201;
	fma.rn.f32 	%f203, %f194, 0f32A57060, %f202;
	mov.b32 	%r50, %f199;
	shl.b32 	%r51, %r50, 23;
	mov.b32 	%f204, %r51;
	ex2.approx.ftz.f32 	%f205, %f203;
	fma.rn.f32 	%f453, %f205, %f204, %f441;
	add.s32 	%r89, %r89, 2;
$L__BB0_20:
	and.b32  	%r52, %r21, 1;
	setp.eq.b32 	%p13, %r52, 1;
	not.pred 	%p14, %p13;
	@%p14 bra 	$L__BB0_24;
	mul.wide.u32 	%rd21, %r89, 4;
	add.s64 	%rd22, %rd4, %rd21;
	ld.global.f32 	%f19, [%rd22];
	setp.leu.f32 	%p15, %f19, %f452;
	@%p15 bra 	$L__BB0_23;
	sub.f32 	%f206, %f452, %f19;
	fma.rn.f32 	%f207, %f206, 0f3BBB989D, 0f3F000000;
	cvt.sat.f32.f32 	%f208, %f207;
	mov.f32 	%f209, 0f4B400001;
	mov.f32 	%f210, 0f437C0000;
	fma.rm.f32 	%f211, %f208, %f210, %f209;
	add.f32 	%f212, %f211, 0fCB40007F;
	neg.f32 	%f213, %f212;
	fma.rn.f32 	%f214, %f206, 0f3FB8AA3B, %f213;
	fma.rn.f32 	%f215, %f206, 0f32A57060, %f214;
	mov.b32 	%r53, %f211;
	shl.b32 	%r54, %r53, 23;
	mov.b32 	%f216, %r54;
	ex2.approx.ftz.f32 	%f217, %f215;
	mul.f32 	%f218, %f217, %f216;
	mul.f32 	%f453, %f453, %f218;
	mov.f32 	%f452, %f19;
$L__BB0_23:
	sub.f32 	%f219, %f19, %f452;
	fma.rn.f32 	%f220, %f219, 0f3BBB989D, 0f3F000000;
	cvt.sat.f32.f32 	%f221, %f220;
	mov.f32 	%f222, 0f4B400001;
	mov.f32 	%f223, 0f437C0000;
	fma.rm.f32 	%f224, %f221, %f223, %f222;
	add.f32 	%f225, %f224, 0fCB40007F;
	neg.f32 	%f226, %f225;
	fma.rn.f32 	%f227, %f219, 0f3FB8AA3B, %f226;
	fma.rn.f32 	%f228, %f219, 0f32A57060, %f227;
	mov.b32 	%r55, %f224;
	shl.b32 	%r56, %r55, 23;
	mov.b32 	%f229, %r56;
	ex2.approx.ftz.f32 	%f230, %f228;
	fma.rn.f32 	%f453, %f230, %f229, %f453;
$L__BB0_24:
	setp.lt.s32 	%p16, %r21, 1;
	@%p16 bra 	$L__BB0_36;
	and.b32  	%r8, %r21, 7;
	setp.lt.u32 	%p17, %r21, 8;
	mov.b32 	%r93, 0;
	@%p17 bra 	$L__BB0_28;
	and.b32  	%r93, %r21, 2147483640;
	neg.s32 	%r92, %r93;
	shl.b64 	%rd23, %rd3, 2;
	add.s64 	%rd24, %rd23, 16;
	add.s64 	%rd45, %rd2, %rd24;
	add.s64 	%rd44, %rd1, %rd24;
$L__BB0_27:
	.pragma "nounroll";
	ld.global.f32 	%f231, [%rd45+-16];
	sub.f32 	%f232, %f231, %f452;
	fma.rn.f32 	%f233, %f232, 0f3BBB989D, 0f3F000000;
	cvt.sat.f32.f32 	%f234, %f233;
	mov.f32 	%f235, 0f4B400001;
	mov.f32 	%f236, 0f437C0000;
	fma.rm.f32 	%f237, %f234, %f236, %f235;
	add.f32 	%f238, %f237, 0fCB40007F;
	neg.f32 	%f239, %f238;
	fma.rn.f32 	%f240, %f232, 0f3FB8AA3B, %f239;
	fma.rn.f32 	%f241, %f232, 0f32A57060, %f240;
	mov.b32 	%r58, %f237;
	shl.b32 	%r59, %r58, 23;
	mov.b32 	%f242, %r59;
	ex2.approx.ftz.f32 	%f243, %f241;
	mul.f32 	%f244, %f243, %f242;
	div.rn.f32 	%f245, %f244, %f453;
	st.global.f32 	[%rd44+-16], %f245;
	ld.global.f32 	%f246, [%rd45+-12];
	sub.f32 	%f247, %f246, %f452;
	fma.rn.f32 	%f248, %f247, 0f3BBB989D, 0f3F000000;
	cvt.sat.f32.f32 	%f249, %f248;
	fma.rm.f32 	%f250, %f249, %f236, %f235;
	add.f32 	%f251, %f250, 0fCB40007F;
	neg.f32 	%f252, %f251;
	fma.rn.f32 	%f253, %f247, 0f3FB8AA3B, %f252;
	fma.rn.f32 	%f254, %f247, 0f32A57060, %f253;
	mov.b32 	%r60, %f250;
	shl.b32 	%r61, %r60, 23;
	mov.b32 	%f255, %r61;
	ex2.approx.ftz.f32 	%f256, %f254;
	mul.f32 	%f257, %f256, %f255;
	div.rn.f32 	%f258, %f257, %f453;
	st.global.f32 	[%rd44+-12], %f258;
	ld.global.f32 	%f259, [%rd45+-8];
	sub.f32 	%f260, %f259, %f452;
	fma.rn.f32 	%f261, %f260, 0f3BBB989D, 0f3F000000;
	cvt.sat.f32.f32 	%f262, %f261;
	fma.rm.f32 	%f263, %f262, %f236, %f235;
	add.f32 	%f264, %f263, 0fCB40007F;
	neg.f32 	%f265, %f264;
	fma.rn.f32 	%f266, %f260, 0f3FB8AA3B, %f265;
	fma.rn.f32 	%f267, %f260, 0f32A57060, %f266;
	mov.b32 	%r62, %f263;
	shl.b32 	%r63, %r62, 23;
	mov.b32 	%f268, %r63;
	ex2.approx.ftz.f32 	%f269, %f267;
	mul.f32 	%f270, %f269, %f268;
	div.rn.f32 	%f271, %f270, %f453;
	st.global.f32 	[%rd44+-8], %f271;
	ld.global.f32 	%f272, [%rd45+-4];
	sub.f32 	%f273, %f272, %f452;
	fma.rn.f32 	%f274, %f273, 0f3BBB989D, 0f3F000000;
	cvt.sat.f32.f32 	%f275, %f274;
	fma.rm.f32 	%f276, %f275, %f236, %f235;
	add.f32 	%f277, %f276, 0fCB40007F;
	neg.f32 	%f278, %f277;
	fma.rn.f32 	%f279, %f273, 0f3FB8AA3B, %f278;
	fma.rn.f32 	%f280, %f273, 0f32A57060, %f279;
	mov.b32 	%r64, %f276;
	shl.b32 	%r65, %r64, 23;
	mov.b32 	%f281, %r65;
	ex2.approx.ftz.f32 	%f282, %f280;
	mul.f32 	%f283, %f282, %f281;
	div.rn.f32 	%f284, %f283, %f453;
	st.global.f32 	[%rd44+-4], %f284;
	ld.global.f32 	%f285, [%rd45];
	sub.f32 	%f286, %f285, %f452;
	fma.rn.f32 	%f287, %f286, 0f3BBB989D, 0f3F000000;
	cvt.sat.f32.f32 	%f288, %f287;
	fma.rm.f32 	%f289, %f288, %f236, %f235;
	add.f32 	%f290, %f289, 0fCB40007F;
	neg.f32 	%f291, %f290;
	fma.rn.f32 	%f292, %f286, 0f3FB8AA3B, %f291;
	fma.rn.f32 	%f293, %f286, 0f32A57060, %f292;
	mov.b32 	%r66, %f289;
	shl.b32 	%r67, %r66, 23;
	mov.b32 	%f294, %r67;
	ex2.approx.ftz.f32 	%f295, %f293;
	mul.f32 	%f296, %f295, %f294;
	div.rn.f32 	%f297, %f296, %f453;
	st.global.f32 	[%rd44], %f297;
	ld.global.f32 	%f298, [%rd45+4];
	sub.f32 	%f299, %f298, %f452;
	fma.rn.f32 	%f300, %f299, 0f3BBB989D, 0f3F000000;
	cvt.sat.f32.f32 	%f301, %f300;
	fma.rm.f32 	%f302, %f301, %f236, %f235;
	add.f32 	%f303, %f302, 0fCB40007F;
	neg.f32 	%f304, %f303;
	fma.rn.f32 	%f305, %f299, 0f3FB8AA3B, %f304;
	fma.rn.f32 	%f306, %f299, 0f32A57060, %f305;
	mov.b32 	%r68, %f302;
	shl.b32 	%r69, %r68, 23;
	mov.b32 	%f307, %r69;
	ex2.approx.ftz.f32 	%f308, %f306;
	mul.f32 	%f309, %f308, %f307;
	div.rn.f32 	%f310, %f309, %f453;
	st.global.f32 	[%rd44+4], %f310;
	ld.global.f32 	%f311, [%rd45+8];
	sub.f32 	%f312, %f311, %f452;
	fma.rn.f32 	%f313, %f312, 0f3BBB989D, 0f3F000000;
	cvt.sat.f32.f32 	%f314, %f313;
	fma.rm.f32 	%f315, %f314, %f236, %f235;
	add.f32 	%f316, %f315, 0fCB40007F;
	neg.f32 	%f317, %f316;
	fma.rn.f32 	%f318, %f312, 0f3FB8AA3B, %f317;
	fma.rn.f32 	%f319, %f312, 0f32A57060, %f318;
	mov.b32 	%r70, %f315;
	shl.b32 	%r71, %r70, 23;
	mov.b32 	%f320, %r71;
	ex2.approx.ftz.f32 	%f321, %f319;
	mul.f32 	%f322, %f321, %f320;
	div.rn.f32 	%f323, %f322, %f453;
	st.global.f32 	[%rd44+8], %f323;
	ld.global.f32 	%f324, [%rd45+12];
	sub.f32 	%f325, %f324, %f452;
	fma.rn.f32 	%f326, %f325, 0f3BBB989D, 0f3F000000;
	cvt.sat.f32.f32 	%f327, %f326;
	fma.rm.f32 	%f328, %f327, %f236, %f235;
	add.f32 	%f329, %f328, 0fCB40007F;
	neg.f32 	%f330, %f329;
	fma.rn.f32 	%f331, %f325, 0f3FB8AA3B, %f330;
	fma.rn.f32 	%f332, %f325, 0f32A57060, %f331;
	mov.b32 	%r72, %f328;
	shl.b32 	%r73, %r72, 23;
	mov.b32 	%f333, %r73;
	ex2.approx.ftz.f32 	%f334, %f332;
	mul.f32 	%f335, %f334, %f333;
	div.rn.f32 	%f336, %f335, %f453;
	st.global.f32 	[%rd44+12], %f336;
	add.s32 	%r92, %r92, 8;
	add.s64 	%rd45, %rd45, 32;
	add.s64 	%rd44, %rd44, 32;
	setp.ne.s32 	%p18, %r92, 0;
	@%p18 bra 	$L__BB0_27;
$L__BB0_28:
	setp.eq.s32 	%p19, %r8, 0;
	@%p19 bra 	$L__BB0_36;
	and.b32  	%r16, %r21, 3;
	setp.lt.u32 	%p20, %r8, 4;
	@%p20 bra 	$L__BB0_31;
	cvt.u64.u32 	%rd25, %r93;
	mul.wide.u32 	%rd26, %r93, 4;
	add.s64 	%rd27, %rd4, %rd26;
	ld.global.f32 	%f337, [%rd27];
	sub.f32 	%f338, %f337, %f452;
	fma.rn.f32 	%f339, %f338, 0f3BBB989D, 0f3F000000;
	cvt.sat.f32.f32 	%f340, %f339;
	mov.f32 	%f341, 0f4B400001;
	mov.f32 	%f342, 0f437C0000;
	fma.rm.f32 	%f343, %f340, %f342, %f341;
	add.f32 	%f344, %f343, 0fCB40007F;
	neg.f32 	%f345, %f344;
	fma.rn.f32 	%f346, %f338, 0f3FB8AA3B, %f345;
	fma.rn.f32 	%f347, %f338, 0f32A57060, %f346;
	mov.b32 	%r74, %f343;
	shl.b32 	%r75, %r74, 23;
	mov.b32 	%f348, %r75;
	ex2.approx.ftz.f32 	%f349, %f347;
	mul.f32 	%f350, %f349, %f348;
	div.rn.f32 	%f351, %f350, %f453;
	add.s64 	%rd28, %rd25, %rd3;
	shl.b64 	%rd29, %rd28, 2;
	add.s64 	%rd30, %rd1, %rd29;
	st.global.f32 	[%rd30], %f351;
	ld.global.f32 	%f352, [%rd27+4];
	sub.f32 	%f353, %f352, %f452;
	fma.rn.f32 	%f354, %f353, 0f3BBB989D, 0f3F000000;
	cvt.sat.f32.f32 	%f355, %f354;
	fma.rm.f32 	%f356, %f355, %f342, %f341;
	add.f32 	%f357, %f356, 0fCB40007F;
	neg.f32 	%f358, %f357;
	fma.rn.f32 	%f359, %f353, 0f3FB8AA3B, %f358;
	fma.rn.f32 	%f360, %f353, 0f32A57060, %f359;
	mov.b32 	%r76, %f356;
	shl.b32 	%r77, %r76, 23;
	mov.b32 	%f361, %r77;
	ex2.approx.ftz.f32 	%f362, %f360;
	mul.f32 	%f363, %f362, %f361;
	div.rn.f32 	%f364, %f363, %f453;
	st.global.f32 	[%rd30+4], %f364;
	ld.global.f32 	%f365, [%rd27+8];
	sub.f32 	%f366, %f365, %f452;
	fma.rn.f32 	%f367, %f366, 0f3BBB989D, 0f3F000000;
	cvt.sat.f32.f32 	%f368, %f367;
	fma.rm.f32 	%f369, %f368, %f342, %f341;
	add.f32 	%f370, %f369, 0fCB40007F;
	neg.f32 	%f371, %f370;
	fma.rn.f32 	%f372, %f366, 0f3FB8AA3B, %f371;
	fma.rn.f32 	%f373, %f366, 0f32A57060, %f372;
	mov.b32 	%r78, %f369;
	shl.b32 	%r79, %r78, 23;
	mov.b32 	%f374, %r79;
	ex2.approx.ftz.f32 	%f375, %f373;
	mul.f32 	%f376, %f375, %f374;
	div.rn.f32 	%f377, %f376, %f453;
	st.global.f32 	[%rd30+8], %f377;
	ld.global.f32 	%f378, [%rd27+12];
	sub.f32 	%f379, %f378, %f452;
	fma.rn.f32 	%f380, %f379, 0f3BBB989D, 0f3F000000;
	cvt.sat.f32.f32 	%f381, %f380;
	fma.rm.f32 	%f382, %f381, %f342, %f341;
	add.f32 	%f383, %f382, 0fCB40007F;
	neg.f32 	%f384, %f383;
	fma.rn.f32 	%f385, %f379, 0f3FB8AA3B, %f384;
	fma.rn.f32 	%f386, %f379, 0f32A57060, %f385;
	mov.b32 	%r80, %f382;
	shl.b32 	%r81, %r80, 23;
	mov.b32 	%f387, %r81;
	ex2.approx.ftz.f32 	%f388, %f386;
	mul.f32 	%f389, %f388, %f387;
	div.rn.f32 	%f390, %f389, %f453;
	st.global.f32 	[%rd30+12], %f390;
	add.s32 	%r93, %r93, 4;
$L__BB0_31:
	setp.eq.s32 	%p21, %r16, 0;
	@%p21 bra 	$L__BB0_36;
	setp.eq.s32 	%p22, %r16, 1;
	@%p22 bra 	$L__BB0_34;
	cvt.u64.u32 	%rd31, %r93;
	mul.wide.u32 	%rd32, %r93, 4;
	add.s64 	%rd33, %rd4, %rd32;
	ld.global.f32 	%f391, [%rd33];
	sub.f32 	%f392, %f391, %f452;
	fma.rn.f32 	%f393, %f392, 0f3BBB989D, 0f3F000000;
	cvt.sat.f32.f32 	%f394, %f393;
	mov.f32 	%f395, 0f4B400001;
	mov.f32 	%f396, 0f437C0000;
	fma.rm.f32 	%f397, %f394, %f396, %f395;
	add.f32 	%f398, %f397, 0fCB40007F;
	neg.f32 	%f399, %f398;
	fma.rn.f32 	%f400, %f392, 0f3FB8AA3B, %f399;
	fma.rn.f32 	%f401, %f392, 0f32A57060, %f400;
	mov.b32 	%r82, %f397;
	shl.b32 	%r83, %r82, 23;
	mov.b32 	%f402, %r83;
	ex2.approx.ftz.f32 	%f403, %f401;
	mul.f32 	%f404, %f403, %f402;
	div.rn.f32 	%f405, %f404, %f453;
	add.s64 	%rd34, %rd31, %rd3;
	shl.b64 	%rd35, %rd34, 2;
	add.s64 	%rd36, %rd1, %rd35;
	st.global.f32 	[%rd36], %f405;
	ld.global.f32 	%f406, [%rd33+4];
	sub.f32 	%f407, %f406, %f452;
	fma.rn.f32 	%f408, %f407, 0f3BBB989D, 0f3F000000;
	cvt.sat.f32.f32 	%f409, %f408;
	fma.rm.f32 	%f410, %f409, %f396, %f395;
	add.f32 	%f411, %f410, 0fCB40007F;
	neg.f32 	%f412, %f411;
	fma.rn.f32 	%f413, %f407, 0f3FB8AA3B, %f412;
	fma.rn.f32 	%f414, %f407, 0f32A57060, %f413;
	mov.b32 	%r84, %f410;
	shl.b32 	%r85, %r84, 23;
	mov.b32 	%f415, %r85;
	ex2.approx.ftz.f32 	%f416, %f414;
	mul.f32 	%f417, %f416, %f415;
	div.rn.f32 	%f418, %f417, %f453;
	st.global.f32 	[%rd36+4], %f418;
	add.s32 	%r93, %r93, 2;
$L__BB0_34:
	and.b32  	%r86, %r21, 1;
	setp.eq.b32 	%p23, %r86, 1;
	not.pred 	%p24, %p23;
	@%p24 bra 	$L__BB0_36;
	cvt.u64.u32 	%rd37, %r93;
	mul.wide.u32 	%rd38, %r93, 4;
	add.s64 	%rd39, %rd4, %rd38;
	ld.global.f32 	%f419, [%rd39];
	sub.f32 	%f420, %f419, %f452;
	fma.rn.f32 	%f421, %f420, 0f3BBB989D, 0f3F000000;
	cvt.sat.f32.f32 	%f422, %f421;
	mov.f32 	%f423, 0f4B400001;
	mov.f32 	%f424, 0f437C0000;
	fma.rm.f32 	%f425, %f422, %f424, %f423;
	add.f32 	%f426, %f425, 0fCB40007F;
	neg.f32 	%f427, %f426;
	fma.rn.f32 	%f428, %f420, 0f3FB8AA3B, %f427;
	fma.rn.f32 	%f429, %f420, 0f32A57060, %f428;
	mov.b32 	%r87, %f425;
	shl.b32 	%r88, %r87, 23;
	mov.b32 	%f430, %r88;
	ex2.approx.ftz.f32 	%f431, %f429;
	mul.f32 	%f432, %f431, %f430;
	div.rn.f32 	%f433, %f432, %f453;
	add.s64 	%rd40, %rd37, %rd3;
	shl.b64 	%rd41, %rd40, 2;
	add.s64 	%rd42, %rd1, %rd41;
	st.global.f32 	[%rd42], %f433;
$L__BB0_36:
	ret;

}


// ===== COMPILED SASS (sm_100) =====

	.target	sm_100

	.elftype	@"ET_EXEC"


//--------------------- .note.nv.tkinfo           --------------------------
	.section	.note.nv.tkinfo,"",@"SHT_NOTE"
	.sectionflags	@"SHF_NOTE_NV_TKINFO"
	.tkinfo
        /*0018*/ 	.word	0x00000002
        /*0030*/ 	.string	""
        /*0030*/ 	.string	"ptxas"
        /*0030*/ 	.string	"Cuda compilation tools, release 13.0, V13.0.88"
        /*0030*/ 	.string	"Build cuda_13.0.r13.0/compiler.36424714_0"
        /*0030*/ 	.string	"-arch sm_100 -m 64 "



//--------------------- .note.nv.cuinfo           --------------------------
	.section	.note.nv.cuinfo,"",@"SHT_NOTE"
	.sectionflags	@"SHF_NOTE_NV_CUINFO"
        /*0018*/ 	.short	0x0002
        /*001a*/ 	.short	0x0064
        /*001c*/ 	.short	0x0082
	.zero		2


//--------------------- .nv.info                  --------------------------
	.section	.nv.info,"",@"SHT_CUDA_INFO"
	.align	4


	//----- nvinfo : EIATTR_REGCOUNT
	.align		4
        /*0000*/ 	.byte	0x04, 0x2f
        /*0002*/ 	.short	(.L_1 - .L_0)
	.align		4
.L_0:
        /*0004*/ 	.word	index@(_Z13softmaxKernelPfS_ii)
        /*0008*/ 	.word	0x0000001e


	//----- nvinfo : EIATTR_FRAME_SIZE
	.align		4
.L_1:
        /*000c*/ 	.byte	0x04, 0x11
        /*000e*/ 	.short	(.L_3 - .L_2)
	.align		4
.L_2:
        /*0010*/ 	.word	index@($__internal_0_$__cuda_sm3x_div_rn_noftz_f32_slowpath)
        /*0014*/ 	.word	0x00000000


	//----- nvinfo : EIATTR_FRAME_SIZE
	.align		4
.L_3:
        /*0018*/ 	.byte	0x04, 0x11
        /*001a*/ 	.short	(.L_5 - .L_4)
	.align		4
.L_4:
        /*001c*/ 	.word	index@(_Z13softmaxKernelPfS_ii)
        /*0020*/ 	.word	0x00000000


	//----- nvinfo : EIATTR_MIN_STACK_SIZE
	.align		4
.L_5:
        /*0024*/ 	.byte	0x04, 0x12
        /*0026*/ 	.short	(.L_7 - .L_6)
	.align		4
.L_6:
        /*0028*/ 	.word	index@(_Z13softmaxKernelPfS_ii)
        /*002c*/ 	.word	0x00000000
.L_7:


//--------------------- .nv.compat                --------------------------
	.section	.nv.compat,"",@"SHT_CUDA_COMPAT_INFO"
	.align	4
        /*0000*/ 	.byte	0x02, 0x09, 0x00, 0x00, 0x02, 0x02, 0x01, 0x00, 0x02, 0x05, 0x05, 0x00, 0x03, 0x07, 0x01, 0x01
        /*0010*/ 	.byte	0x02, 0x03, 0x00, 0x00, 0x02, 0x06, 0x01, 0x00, 0x04, 0x0b, 0x08, 0x00, 0x01, 0x00, 0x00, 0x00
        /*0020*/ 	.byte	0x00, 0x00, 0x00, 0x00


//--------------------- .nv.info._Z13softmaxKernelPfS_ii --------------------------
	.section	.nv.info._Z13softmaxKernelPfS_ii,"",@"SHT_CUDA_INFO"
	.sectionflags	@""
	.align	4


	//----- nvinfo : EIATTR_CUDA_API_VERSION
	.align		4
        /*0000*/ 	.byte	0x04, 0x37
        /*0002*/ 	.short	(.L_9 - .L_8)
.L_8:
        /*0004*/ 	.word	0x00000082


	//----- nvinfo : EIATTR_KPARAM_INFO
	.align		4
.L_9:
        /*0008*/ 	.byte	0x04, 0x17
        /*000a*/ 	.short	(.L_11 - .L_10)
.L_10:
        /*000c*/ 	.word	0x00000000
        /*0010*/ 	.short	0x0003
        /*0012*/ 	.short	0x0014
        /*0014*/ 	.byte	0x00, 0xf0, 0x11, 0x00


	//----- nvinfo : EIATTR_KPARAM_INFO
	.align		4
.L_11:
        /*0018*/ 	.byte	0x04, 0x17
        /*001a*/ 	.short	(.L_13 - .L_12)
.L_12:
        /*001c*/ 	.word	0x00000000
        /*0020*/ 	.short	0x0002
        /*0022*/ 	.short	0x0010
        /*0024*/ 	.byte	0x00, 0xf0, 0x11, 0x00


	//----- nvinfo : EIATTR_KPARAM_INFO
	.align		4
.L_13:
        /*0028*/ 	.byte	0x04, 0x17
        /*002a*/ 	.short	(.L_15 - .L_14)
.L_14:
        /*002c*/ 	.word	0x00000000
        /*0030*/ 	.short	0x0001
        /*0032*/ 	.short	0x0008
        /*0034*/ 	.byte	0x00, 0xf5, 0x21, 0x00


	//----- nvinfo : EIATTR_KPARAM_INFO
	.align		4
.L_15:
        /*0038*/ 	.byte	0x04, 0x17
        /*003a*/ 	.short	(.L_17 - .L_16)
.L_16:
        /*003c*/ 	.word	0x00000000
        /*0040*/ 	.short	0x0000
        /*0042*/ 	.short	0x0000
        /*0044*/ 	.byte	0x00, 0xf5, 0x21, 0x00


	//----- nvinfo : EIATTR_SPARSE_MMA_MASK
	.align		4
.L_17:
        /*0048*/ 	.byte	0x03, 0x50
        /*004a*/ 	.short	0x0000


	//----- nvinfo : EIATTR_MAXREG_COUNT
	.align		4
        /*004c*/ 	.byte	0x03, 0x1b
        /*004e*/ 	.short	0x00ff


	//----- nvinfo : EIATTR_MERCURY_ISA_VERSION
	.align		4
        /*0050*/ 	.byte	0x03, 0x5f
        /*0052*/ 	.short	0x0101


	//----- nvinfo : EIATTR_VRC_CTA_INIT_COUNT
	.align		4
        /*0054*/ 	.byte	0x02, 0x4a
	.zero		1
	.zero		1


	//----- nvinfo : EIATTR_EXIT_INSTR_OFFSETS
	.align		4
        /*0058*/ 	.byte	0x04, 0x1c
        /*005a*/ 	.short	(.L_19 - .L_18)


	//   ....[0]....
.L_18:
        /*005c*/ 	.word	0x00000070


	//   ....[1]....
        /*0060*/ 	.word	0x00001400


	//   ....[2]....
        /*0064*/ 	.word	0x000022d0


	//   ....[3]....
        /*0068*/ 	.word	0x00002a60


	//   ....[4]....
        /*006c*/ 	.word	0x00002e90


	//   ....[5]....
        /*0070*/ 	.word	0x000030b0


	//----- nvinfo : EIATTR_CRS_STACK_SIZE
	.align		4
.L_19:
        /*0074*/ 	.byte	0x04, 0x1e
        /*0076*/ 	.short	(.L_21 - .L_20)
.L_20:
        /*0078*/ 	.word	0x00000000


	//----- nvinfo : EIATTR_CBANK_PARAM_SIZE
	.align		4
.L_21:
        /*007c*/ 	.byte	0x03, 0x19
        /*007e*/ 	.short	0x0018


	//----- nvinfo : EIATTR_PARAM_CBANK
	.align		4
        /*0080*/ 	.byte	0x04, 0x0a
        /*0082*/ 	.short	(.L_23 - .L_22)
	.align		4
.L_22:
        /*0084*/ 	.word	index@(.nv.constant0._Z13softmaxKernelPfS_ii)
        /*0088*/ 	.short	0x0380
        /*008a*/ 	.short	0x0018


	//----- nvinfo : EIATTR_SW_WAR
	.align		4
.L_23:
        /*008c*/ 	.byte	0x04, 0x36
        /*008e*/ 	.short	(.L_25 - .L_24)
.L_24:
        /*0090*/ 	.word	0x00000008
.L_25:


//--------------------- .nv.callgraph             --------------------------
	.section	.nv.callgraph,"",@"SHT_CUDA_CALLGRAPH"
	.align	4
	.sectionentsize	8
	.align		4
        /*0000*/ 	.word	0x00000000
	.align		4
        /*0004*/ 	.word	0xffffffff
	.align		4
        /*0008*/ 	.word	0x00000000
	.align		4
        /*000c*/ 	.word	0xfffffffe
	.align		4
        /*0010*/ 	.word	0x00000000
	.align		4
        /*0014*/ 	.word	0xfffffffd
	.align		4
        /*0018*/ 	.word	0x00000000
	.align		4
        /*001c*/ 	.word	0xfffffffc


//--------------------- .text._Z13softmaxKernelPfS_ii --------------------------
	.section	.text._Z13softmaxKernelPfS_ii,"ax",@progbits
	.align	128
        .global         _Z13softmaxKernelPfS_ii
        .type           _Z13softmaxKernelPfS_ii,@function
        .size           _Z13softmaxKernelPfS_ii,(.L_x_58 - _Z13softmaxKernelPfS_ii)
        .other          _Z13softmaxKernelPfS_ii,@"STO_CUDA_ENTRY STV_DEFAULT"
_Z13softmaxKernelPfS_ii:
.text._Z13softmaxKernelPfS_ii:
[----:B------:R-:W-:Y:S01]  /*0000*/  LDC R1, c[0x0][0x37c] ;  /* 0x0000df00ff017b82 */ /* 0x000fe20000000800 */
[----:B------:R-:W0:Y:S07]  /*0010*/  S2R R0, SR_TID.X ;  /* 0x0000000000007919 */ /* 0x000e2e0000002100 */
[----:B------:R-:W0:Y:S01]  /*0020*/  S2UR UR4, SR_CTAID.X ;  /* 0x00000000000479c3 */ /* 0x000e220000002500 */
[----:B------:R-:W1:Y:S07]  /*0030*/  LDCU UR5, c[0x0][0x390] ;  /* 0x00007200ff0577ac */ /* 0x000e6e0008000800 */
[----:B------:R-:W0:Y:S02]  /*0040*/  LDC R9, c[0x0][0x360] ;  /* 0x0000d800ff097b82 */ /* 0x000e240000000800 */
[----:B0-----:R-:W-:-:S05]  /*0050*/  IMAD R9, R9, UR4, R0 ;  /* 0x0000000409097c24 */ /* 0x001fca000f8e0200 */
[----:B-1----:R-:W-:-:S13]  /*0060*/  ISETP.GT.AND P0, PT, R9, UR5, PT ;  /* 0x0000000509007c0c */ /* 0x002fda000bf04270 */
[----:B------:R-:W-:Y:S05]  /*0070*/  @P0 EXIT ;  /* 0x000000000000094d */ /* 0x000fea0003800000 */
[----:B------:R-:W0:Y:S01]  /*0080*/  LDCU UR4, c[0x0][0x394] ;  /* 0x00007280ff0477ac */ /* 0x000e220008000800 */
[----:B------:R-:W1:Y:S01]  /*0090*/  LDC.64 R2, c[0x0][0x380] ;  /* 0x0000e000ff027b82 */ /* 0x000e620000000a00 */
[----:B------:R-:W-:Y:S01]  /*00a0*/  HFMA2 R11, -RZ, RZ, 0, 0 ;  /* 0x00000000ff0b7431 */ /* 0x000fe200000001ff */
[----:B------:R-:W-:Y:S01]  /*00b0*/  MOV R10, 0xff800000 ;  /* 0xff800000000a7802 */ /* 0x000fe20000000f00 */
[----:B------:R-:W2:Y:S01]  /*00c0*/  LDCU.64 UR8, c[0x0][0x358] ;  /* 0x00006b00ff0877ac */ /* 0x000ea20008000a00 */
[----:B0-----:R-:W-:Y:S02]  /*00d0*/  UISETP.GE.AND UP0, UPT, UR4, 0x1, UPT ;  /* 0x000000010400788c */ /* 0x001fe4000bf06270 */
[----:B------:R-:W-:-:S05]  /*00e0*/  IMAD R9, R9, UR4, RZ ;  /* 0x0000000409097c24 */ /* 0x000fca000f8e02ff */
[----:B------:R-:W-:Y:S01]  /*00f0*/  SHF.R.S32.HI R12, RZ, 0x1f, R9 ;  /* 0x0000001fff0c7819 */ /* 0x000fe20000011409 */
[----:B-1----:R-:W-:Y:S01]  /*0100*/  IMAD.WIDE R2, R9, 0x4, R2 ;  /* 0x0000000409027825 */ /* 0x002fe200078e0202 */
[----:B--2---:R-:W-:Y:S06]  /*0110*/  BRA.U !UP0, `(.L_x_0) ;  /* 0x0000001108b07547 */ /* 0x004fec000b800000 */
[----:B------:R-:W-:Y:S01]  /*0120*/  UISETP.GE.U32.AND UP0, UPT, UR4, 0x4, UPT ;  /* 0x000000040400788c */ /* 0x000fe2000bf06070 */
[----:B------:R-:W-:Y:S01]  /*0130*/  MOV R11, RZ ;  /* 0x000000ff000b7202 */ /* 0x000fe20000000f00 */
[----:B------:R-:W-:Y:S01]  /*0140*/  ULOP3.LUT UR6, UR4, 0x3, URZ, 0xc0, !UPT ;  /* 0x0000000304067892 */ /* 0x000fe2000f8ec0ff */
[----:B------:R-:W-:Y:S02]  /*0150*/  MOV R10, 0xff800000 ;  /* 0xff800000000a7802 */ /* 0x000fe40000000f00 */
[----:B------:R-:W-:-:S04]  /*0160*/  MOV R7, RZ ;  /* 0x000000ff00077202 */ /* 0x000fc80000000f00 */
[----:B------:R-:W-:Y:S05]  /*0170*/  BRA.U !UP0, `(.L_x_1) ;  /* 0x0000000d08347547 */ /* 0x000fea000b800000 */
[----:B------:R-:W0:Y:S02]  /*0180*/  LDCU.64 UR10, c[0x0][0x380] ;  /* 0x00007000ff0a77ac */ /* 0x000e240008000a00 */
[----:B0-----:R-:W-:-:S04]  /*0190*/  LEA R4, P0, R9, UR10, 0x2 ;  /* 0x0000000a09047c11 */ /* 0x001fc8000f8010ff */
[----:B------:R-:W-:-:S05]  /*01a0*/  LEA.HI.X R5, R9, UR11, R12, 0x2, P0 ;  /* 0x0000000b09057c11 */ /* 0x000fca00080f140c */
[----:B------:R-:W2:Y:S04]  /*01b0*/  LDG.E R13, desc[UR8][R4.64] ;  /* 0x00000008040d7981 */ /* 0x000ea8000c1e1900 */
[----:B------:R-:W3:Y:S04]  /*01c0*/  LDG.E R19, desc[UR8][R4.64+0x4] ;  /* 0x0000040804137981 */ /* 0x000ee8000c1e1900 */
[----:B------:R-:W4:Y:S04]  /*01d0*/  LDG.E R11, desc[UR8][R4.64+0x8] ;  /* 0x00000808040b7981 */ /* 0x000f28000c1e1900 */
[----:B------:R-:W5:Y:S01]  /*01e0*/  LDG.E R7, desc[UR8][R4.64+0xc] ;  /* 0x00000c0804077981 */ /* 0x000f62000c1e1900 */
[----:B------:R-:W-:Y:S01]  /*01f0*/  HFMA2 R0, -RZ, RZ, 0.96630859375, -0.0022525787353515625 ;  /* 0x3bbb989dff007431 */ /* 0x000fe200000001ff */
[----:B------:R-:W-:Y:S01]  /*0200*/  MOV R10, 0xff800000 ;  /* 0xff800000000a7802 */ /* 0x000fe20000000f00 */
[----:B------:R-:W-:Y:S01]  /*0210*/  ULOP3.LUT UR4, UR4, 0x7ffffffc, URZ, 0xc0, !UPT ;  /* 0x7ffffffc04047892 */ /* 0x000fe2000f8ec0ff */
[----:B------:R-:W-:Y:S01]  /*0220*/  MOV R6, 0x437c0000 ;  /* 0x437c000000067802 */ /* 0x000fe20000000f00 */
[----:B------:R-:W-:Y:S01]  /*0230*/  BSSY.RECONVERGENT B0, `(.L_x_2) ;  /* 0x000004e000007945 */ /* 0x000fe20003800200 */
[----:B--2---:R-:W-:-:S13]  /*0240*/  FSETP.GT.AND P0, PT, R13, -INF , PT ;  /* 0xff8000000d00780b */ /* 0x004fda0003f04000 */
[----:B------:R-:W-:Y:S01]  /*0250*/  @P0 MOV R10, R13 ;  /* 0x0000000d000a0202 */ /* 0x000fe20000000f00 */
[----:B------:R-:W-:-:S03]  /*0260*/  @P0 FADD R15, -R13, -INF ;  /* 0xff8000000d0f0421 */ /* 0x000fc60000000100 */
[----:B---3--:R-:W-:Y:S01]  /*0270*/  FSETP.GT.AND P1, PT, R19, R10, PT ;  /* 0x0000000a1300720b */ /* 0x008fe20003f24000 */
[----:B------:R-:W-:Y:S01]  /*0280*/  @P0 FFMA.SAT R17, R15, R0, 0.5 ;  /* 0x3f0000000f110423 */ /* 0x000fe20000002000 */
[----:B------:R-:W-:-:S03]  /*0290*/  FADD R21, -R10, R13 ;  /* 0x0000000d0a157221 */ /* 0x000fc60000000100 */
[----:B------:R-:W-:Y:S01]  /*02a0*/  @P0 FFMA.RM R16, R17, R6, 12582913 ;  /* 0x4b40000111100423 */ /* 0x000fe20000004006 */
[----:B------:R-:W-:-:S03]  /*02b0*/  FFMA.SAT R13, R21, R0, 0.5 ;  /* 0x3f000000150d7423 */ /* 0x000fc60000002000 */
[----:B------:R-:W-:Y:S01]  /*02c0*/  @P0 FADD R14, R16, -12583039 ;  /* 0xcb40007f100e0421 */ /* 0x000fe20000000000 */
[----:B------:R-:W-:-:S03]  /*02d0*/  FFMA.RM R8, R13, R6, 12582913 ;  /* 0x4b4000010d087423 */ /* 0x000fc60000004006 */
[--C-:B------:R-:W-:Y:S01]  /*02e0*/  @P1 FADD R17, R10, -R19.reuse ;  /* 0x800000130a111221 */ /* 0x100fe20000000000 */
[----:B------:R-:W-:Y:S01]  /*02f0*/  @P1 MOV R10, R19 ;  /* 0x00000013000a1202 */ /* 0x000fe20000000f00 */
[----:B------:R-:W-:Y:S01]  /*0300*/  @P0 FFMA R14, R15, 1.4426950216293334961, -R14 ;  /* 0x3fb8aa3b0f0e0823 */ /* 0x000fe2000000080e */
[----:B------:R-:W-:Y:S01]  /*0310*/  FADD R20, R8, -12583039 ;  /* 0xcb40007f08147421 */ /* 0x000fe20000000000 */
[----:B------:R-:W-:Y:S01]  /*0320*/  @P1 FFMA.SAT R13, R17, R0, 0.5 ;  /* 0x3f000000110d1423 */ /* 0x000fe20000002000 */
[----:B----4-:R-:W-:Y:S01]  /*0330*/  FSETP.GT.AND P2, PT, R11, R10, PT ;  /* 0x0000000a0b00720b */ /* 0x010fe20003f44000 */
[----:B------:R-:W-:Y:S01]  /*0340*/  @P0 FFMA R18, R15, 1.925963033500011079e-08, R14 ;  /* 0x32a570600f120823 */ /* 0x000fe2000000000e */
[----:B------:R-:W-:Y:S01]  /*0350*/  FFMA R20, R21, 1.4426950216293334961, -R20 ;  /* 0x3fb8aa3b15147823 */ /* 0x000fe20000000814 */
[----:B------:R-:W-:Y:S01]  /*0360*/  @P1 FFMA.RM R13, R13, R6, 12582913 ;  /* 0x4b4000010d0d1423 */ /* 0x000fe20000004006 */
[----:B------:R-:W-:Y:S02]  /*0370*/  FADD R19, -R10, R19 ;  /* 0x000000130a137221 */ /* 0x000fe40000000100 */
[----:B------:R-:W-:Y:S01]  /*0380*/  FFMA R15, R21, 1.925963033500011079e-08, R20 ;  /* 0x32a57060150f7823 */ /* 0x000fe20000000014 */
[----:B------:R-:W0:Y:S01]  /*0390*/  @P0 MUFU.EX2 R18, R18 ;  /* 0x0000001200120308 */ /* 0x000e220000000800 */
[----:B------:R-:W-:Y:S01]  /*03a0*/  @P1 FADD R14, R13, -12583039 ;  /* 0xcb40007f0d0e1421 */ /* 0x000fe20000000000 */
[----:B------:R-:W-:-:S03]  /*03b0*/  FFMA.SAT R23, R19, R0, 0.5 ;  /* 0x3f00000013177423 */ /* 0x000fc60000002000 */
[----:B------:R-:W-:Y:S01]  /*03c0*/  @P1 FFMA R20, R17, 1.4426950216293334961, -R14 ;  /* 0x3fb8aa3b11141823 */ /* 0x000fe2000000080e */
[--C-:B------:R-:W-:Y:S01]  /*03d0*/  @P2 FADD R21, R10, -R11.reuse ;  /* 0x8000000b0a152221 */ /* 0x100fe20000000000 */
[----:B------:R-:W-:Y:S01]  /*03e0*/  FFMA.RM R14, R23, R6, 12582913 ;  /* 0x4b400001170e7423 */ /* 0x000fe20000004006 */
[----:B------:R-:W-:Y:S01]  /*03f0*/  @P2 MOV R10, R11 ;  /* 0x0000000b000a2202 */ /* 0x000fe20000000f00 */
[----:B------:R-:W-:Y:S01]  /*0400*/  @P1 FFMA R17, R17, 1.925963033500011079e-08, R20 ;  /* 0x32a5706011111823 */ /* 0x000fe20000000014 */
[----:B------:R-:W-:Y:S01]  /*0410*/  @P2 FFMA.SAT R25, R21, R0, 0.5 ;  /* 0x3f00000015192423 */ /* 0x000fe20000002000 */
[----:B------:R-:W-:Y:S01]  /*0420*/  @P0 SHF.L.U32 R23, R16, 0x17, RZ ;  /* 0x0000001710170819 */ /* 0x000fe200000006ff */
[----:B------:R-:W-:Y:S01]  /*0430*/  FADD R20, R14, -12583039 ;  /* 0xcb40007f0e147421 */ /* 0x000fe20000000000 */
[----:B------:R-:W-:Y:S01]  /*0440*/  FADD R11, -R10, R11 ;  /* 0x0000000b0a0b7221 */ /* 0x000fe20000000100 */
[----:B------:R-:W-:Y:S01]  /*0450*/  @P2 FFMA.RM R16, R25, R6, 12582913 ;  /* 0x4b40000119102423 */ /* 0x000fe20000004006 */
[----:B------:R-:W1:Y:S01]  /*0460*/  MUFU.EX2 R15, R15 ;  /* 0x0000000f000f7308 */ /* 0x000e620000000800 */
[----:B------:R-:W-:Y:S01]  /*0470*/  FFMA R20, R19, 1.4426950216293334961, -R20 ;  /* 0x3fb8aa3b13147823 */ /* 0x000fe20000000814 */
[----:B0-----:R-:W-:Y:S01]  /*0480*/  @P0 FMUL R23, R23, R18 ;  /* 0x0000001217170220 */ /* 0x001fe20000400000 */
[----:B------:R-:W-:Y:S01]  /*0490*/  @P2 FADD R18, R16, -12583039 ;  /* 0xcb40007f10122421 */ /* 0x000fe20000000000 */
[----:B------:R-:W-:Y:S01]  /*04a0*/  FFMA.SAT R25, R11, R0, 0.5 ;  /* 0x3f0000000b197423 */ /* 0x000fe20000002000 */
[----:B------:R-:W-:Y:S01]  /*04b0*/  FFMA R19, R19, 1.925963033500011079e-08, R20 ;  /* 0x32a5706013137823 */ /* 0x000fe20000000014 */
[----:B------:R-:W-:-:S02]  /*04c0*/  HFMA2 R20, -RZ, RZ, 0, 0 ;  /* 0x00000000ff147431 */ /* 0x000fc400000001ff */
[----:B------:R-:W-:Y:S01]  /*04d0*/  @P2 FFMA R22, R21, 1.4426950216293334961, -R18 ;  /* 0x3fb8aa3b15162823 */ /* 0x000fe20000000812 */
[----:B------:R-:W-:Y:S01]  /*04e0*/  FFMA.RM R18, R25, R6, 12582913 ;  /* 0x4b40000119127423 */ /* 0x000fe20000004006 */
[----:B------:R-:W0:Y:S03]  /*04f0*/  @P1 MUFU.EX2 R17, R17 ;  /* 0x0000001100111308 */ /* 0x000e260000000800 */
[----:B------:R-:W-:Y:S01]  /*0500*/  FADD R24, R18, -12583039 ;  /* 0xcb40007f12187421 */ /* 0x000fe20000000000 */
[----:B------:R-:W-:Y:S01]  /*0510*/  @P0 FMUL R20, RZ, R23 ;  /* 0x00000017ff140220 */ /* 0x000fe20000400000 */
[----:B------:R-:W-:Y:S01]  /*0520*/  @P2 FFMA R23, R21, 1.925963033500011079e-08, R22 ;  /* 0x32a5706015172823 */ /* 0x000fe20000000016 */
[----:B------:R-:W-:Y:S01]  /*0530*/  SHF.L.U32 R21, R8, 0x17, RZ ;  /* 0x0000001708157819 */ /* 0x000fe200000006ff */
[----:B------:R-:W-:Y:S01]  /*0540*/  FFMA R24, R11, 1.4426950216293334961, -R24 ;  /* 0x3fb8aa3b0b187823 */ /* 0x000fe20000000818 */
[----:B------:R-:W2:Y:S01]  /*0550*/  MUFU.EX2 R19, R19 ;  /* 0x0000001300137308 */ /* 0x000ea20000000800 */
[----:B------:R-:W-:-:S02]  /*0560*/  @P1 SHF.L.U32 R22, R13, 0x17, RZ ;  /* 0x000000170d161819 */ /* 0x000fc400000006ff */
[----:B------:R-:W-:Y:S01]  /*0570*/  FFMA R24, R11, 1.925963033500011079e-08, R24 ;  /* 0x32a570600b187823 */ /* 0x000fe20000000018 */
[----:B-1----:R-:W-:Y:S01]  /*0580*/  FFMA R20, R21, R15, R20 ;  /* 0x0000000f15147223 */ /* 0x002fe20000000014 */
[----:B-----5:R-:W-:Y:S02]  /*0590*/  FSETP.GT.AND P0, PT, R7, R10, PT ;  /* 0x0000000a0700720b */ /* 0x020fe40003f04000 */
[----:B------:R-:W-:Y:S01]  /*05a0*/  SHF.L.U32 R11, R14, 0x17, RZ ;  /* 0x000000170e0b7819 */ /* 0x000fe200000006ff */
[----:B------:R-:W1:Y:S01]  /*05b0*/  @P2 MUFU.EX2 R8, R23 ;  /* 0x0000001700082308 */ /* 0x000e620000000800 */
[----:B0-----:R-:W-:Y:S01]  /*05c0*/  @P1 FMUL R17, R22, R17 ;  /* 0x0000001116111220 */ /* 0x001fe20000400000 */
[----:B------:R-:W-:Y:S02]  /*05d0*/  @P2 SHF.L.U32 R13, R16, 0x17, RZ ;  /* 0x00000017100d2819 */ /* 0x000fe400000006ff */
[----:B------:R-:W-:Y:S01]  /*05e0*/  SHF.L.U32 R18, R18, 0x17, RZ ;  /* 0x0000001712127819 */ /* 0x000fe200000006ff */
[----:B------:R-:W-:-:S03]  /*05f0*/  @P1 FMUL R20, R20, R17 ;  /* 0x0000001114141220 */ /* 0x000fc60000400000 */
[----:B------:R-:W0:Y:S01]  /*0600*/  MUFU.EX2 R24, R24 ;  /* 0x0000001800187308 */ /* 0x000e220000000800 */
[----:B--2---:R-:W-:Y:S01]  /*0610*/  FFMA R11, R11, R19, R20 ;  /* 0x000000130b0b7223 */ /* 0x004fe20000000014 */
[----:B-1----:R-:W-:-:S04]  /*0620*/  @P2 FMUL R8, R13, R8 ;  /* 0x000000080d082220 */ /* 0x002fc80000400000 */
[----:B------:R-:W-:-:S04]  /*0630*/  @P2 FMUL R11, R11, R8 ;  /* 0x000000080b0b2220 */ /* 0x000fc80000400000 */
[----:B0-----:R-:W-:Y:S01]  /*0640*/  FFMA R11, R18, R24, R11 ;  /* 0x00000018120b7223 */ /* 0x001fe2000000000b */
[----:B------:R-:W-:Y:S06]  /*0650*/  @!P0 BRA `(.L_x_3) ;  /* 0x00000000002c8947 */ /* 0x000fec0003800000 */
[----:B------:R-:W-:Y:S01]  /*0660*/  FADD R13, R10, -R7 ;  /* 0x800000070a0d7221 */ /* 0x000fe20000000000 */
[----:B------:R-:W-:-:S03]  /*0670*/  MOV R10, R7 ;  /* 0x00000007000a7202 */ /* 0x000fc60000000f00 */
[----:B------:R-:W-:-:S04]  /*0680*/  FFMA.SAT R15, R13, R0, 0.5 ;  /* 0x3f0000000d0f7423 */ /* 0x000fc80000002000 */
[----:B------:R-:W-:-:S04]  /*0690*/  FFMA.RM R15, R15, R6, 12582913 ;  /* 0x4b4000010f0f7423 */ /* 0x000fc80000004006 */
[C---:B------:R-:W-:Y:S01]  /*06a0*/  FADD R8, R15.reuse, -12583039 ;  /* 0xcb40007f0f087421 */ /* 0x040fe20000000000 */
[----:B------:R-:W-:-:S03]  /*06b0*/  SHF.L.U32 R15, R15, 0x17, RZ ;  /* 0x000000170f0f7819 */ /* 0x000fc600000006ff */
[----:B------:R-:W-:-:S04]  /*06c0*/  FFMA R8, R13, 1.4426950216293334961, -R8 ;  /* 0x3fb8aa3b0d087823 */ /* 0x000fc80000000808 */
[----:B------:R-:W-:-:S06]  /*06d0*/  FFMA R8, R13, 1.925963033500011079e-08, R8 ;  /* 0x32a570600d087823 */ /* 0x000fcc0000000008 */
[----:B------:R-:W0:Y:S02]  /*06e0*/  MUFU.EX2 R8, R8 ;  /* 0x0000000800087308 */ /* 0x000e240000000800 */
[----:B0-----:R-:W-:-:S04]  /*06f0*/  FMUL R14, R15, R8 ;  /* 0x000000080f0e7220 */ /* 0x001fc80000400000 */
[----:B------:R-:W-:-:S07]  /*0700*/  FMUL R11, R11, R14 ;  /* 0x0000000e0b0b7220 */ /* 0x000fce0000400000 */
.L_x_3:
[----:B------:R-:W-:Y:S05]  /*0710*/  BSYNC.RECONVERGENT B0 ;  /* 0x0000000000007941 */ /* 0x000fea0003800200 */
.L_x_2:
[----:B------:R-:W-:Y:S01]  /*0720*/  FADD R7, -R10, R7 ;  /* 0x000000070a077221 */ /* 0x000fe20000000100 */
[----:B------:R-:W-:Y:S01]  /*0730*/  UIADD3 UR5, UPT, UPT, -UR4, 0x4, URZ ;  /* 0x0000000404057890 */ /* 0x000fe2000fffe1ff */
[----:B------:R-:W-:Y:S02]  /*0740*/  IADD3 R4, P0, PT, R4, 0x18, RZ ;  /* 0x0000001804047810 */ /* 0x000fe40007f1e0ff */
[----:B------:R-:W-:Y:S01]  /*0750*/  FFMA.SAT R13, R7, R0, 0.5 ;  /* 0x3f000000070d7423 */ /* 0x000fe20000002000 */
[----:B------:R-:W-:Y:S01]  /*0760*/  UISETP.NE.AND UP0, UPT, UR5, URZ, UPT ;  /* 0x000000ff0500728c */ /* 0x000fe2000bf05270 */
[----:B------:R-:W-:Y:S02]  /*0770*/  IADD3.X R5, PT, PT, RZ, R5, RZ, P0, !PT ;  /* 0x00000005ff057210 */ /* 0x000fe400007fe4ff */
[----:B------:R-:W-:-:S04]  /*0780*/  FFMA.RM R13, R13, R6, 12582913 ;  /* 0x4b4000010d0d7423 */ /* 0x000fc80000004006 */
[C---:B------:R-:W-:Y:S01]  /*0790*/  FADD R0, R13.reuse, -12583039 ;  /* 0xcb40007f0d007421 */ /* 0x040fe20000000000 */
[----:B------:R-:W-:-:S03]  /*07a0*/  SHF.L.U32 R6, R13, 0x17, RZ ;  /* 0x000000170d067819 */ /* 0x000fc600000006ff */
[----:B------:R-:W-:-:S04]  /*07b0*/  FFMA R0, R7, 1.4426950216293334961, -R0 ;  /* 0x3fb8aa3b07007823 */ /* 0x000fc80000000800 */
[----:B------:R-:W-:Y:S01]  /*07c0*/  FFMA R0, R7, 1.925963033500011079e-08, R0 ;  /* 0x32a5706007007823 */ /* 0x000fe20000000000 */
[----:B------:R-:W-:-:S05]  /*07d0*/  MOV R7, UR4 ;  /* 0x0000000400077c02 */ /* 0x000fca0008000f00 */
[----:B------:R-:W0:Y:S02]  /*07e0*/  MUFU.EX2 R0, R0 ;  /* 0x0000000000007308 */ /* 0x000e240000000800 */
[----:B0-----:R-:W-:Y:S01]  /*07f0*/  FFMA R11, R6, R0, R11 ;  /* 0x00000000060b7223 */ /* 0x001fe2000000000b */
[----:B------:R-:W-:Y:S06]  /*0800*/  BRA.U !UP0, `(.L_x_1) ;  /* 0x0000000508907547 */ /* 0x000fec000b800000 */
[----:B------:R-:W-:-:S07]  /*0810*/  MOV R6, R4 ;  /* 0x0000000400067202 */ /* 0x000fce0000000f00 */
.L_x_6:
[----:B------:R-:W-:-:S05]  /*0820*/  MOV R4, R6 ;  /* 0x0000000600047202 */ /* 0x000fca0000000f00 */
[----:B------:R-:W2:Y:S04]  /*0830*/  LDG.E R15, desc[UR8][R4.64+-0x8] ;  /* 0xfffff808040f7981 */ /* 0x000ea8000c1e1900 */
[----:B------:R-:W3:Y:S04]  /*0840*/  LDG.E R23, desc[UR8][R4.64+-0x4] ;  /* 0xfffffc0804177981 */ /* 0x000ee8000c1e1900 */
[----:B------:R-:W4:Y:S04]  /*0850*/  LDG.E R21, desc[UR8][R4.64] ;  /* 0x0000000804157981 */ /* 0x000f28000c1e1900 */
[----:B------:R-:W5:Y:S01]  /*0860*/  LDG.E R13, desc[UR8][R4.64+0x4] ;  /* 0x00000408040d7981 */ /* 0x000f62000c1e1900 */
[----:B------:R-:W-:Y:S01]  /*0870*/  HFMA2 R6, -RZ, RZ, 0.96630859375, -0.0022525787353515625 ;  /* 0x3bbb989dff067431 */ /* 0x000fe200000001ff */
[----:B------:R-:W-:Y:S01]  /*0880*/  MOV R0, 0x437c0000 ;  /* 0x437c000000007802 */ /* 0x000fe20000000f00 */
[----:B------:R-:W-:Y:S01]  /*0890*/  BSSY.RECONVERGENT B0, `(.L_x_4) ;  /* 0x000004d000007945 */ /* 0x000fe20003800200 */
[----:B--2---:R-:W-:-:S13]  /*08a0*/  FSETP.GT.AND P0, PT, R15, R10, PT ;  /* 0x0000000a0f00720b */ /* 0x004fda0003f04000 */
[----:B------:R-:W-:Y:S01]  /*08b0*/  @P0 FADD R27, R10, -R15 ;  /* 0x8000000f0a1b0221 */ /* 0x000fe20000000000 */
[----:B------:R-:W-:-:S03]  /*08c0*/  @P0 MOV R10, R15 ;  /* 0x0000000f000a0202 */ /* 0x000fc60000000f00 */
[----:B------:R-:W-:Y:S01]  /*08d0*/  @P0 FFMA.SAT R17, R27, R6, 0.5 ;  /* 0x3f0000001b110423 */ /* 0x000fe20000002006 */
[----:B---3--:R-:W-:Y:S01]  /*08e0*/  FSETP.GT.AND P1, PT, R23, R10, PT ;  /* 0x0000000a1700720b */ /* 0x008fe20003f24000 */
[----:B------:R-:W-:Y:S02]  /*08f0*/  FADD R15, -R10, R15 ;  /* 0x0000000f0a0f7221 */ /* 0x000fe40000000100 */
[----:B------:R-:W-:Y:S02]  /*0900*/  @P0 FFMA.RM R17, R17, R0, 12582913 ;  /* 0x4b40000111110423 */ /* 0x000fe40000004000 */
[----:B------:R-:W-:Y:S02]  /*0910*/  FFMA.SAT R19, R15, R6, 0.5 ;  /* 0x3f0000000f137423 */ /* 0x000fe40000002006 */
[----:B------:R-:W-:-:S04]  /*0920*/  @P0 FADD R8, R17, -12583039 ;  /* 0xcb40007f11080421 */ /* 0x000fc80000000000 */
[----:B------:R-:W-:Y:S01]  /*0930*/  @P0 FFMA R14, R27, 1.4426950216293334961, -R8 ;  /* 0x3fb8aa3b1b0e0823 */ /* 0x000fe20000000808 */
[----:B------:R-:W-:Y:S01]  /*0940*/  FFMA.RM R8, R19, R0, 12582913 ;  /* 0x4b40000113087423 */ /* 0x000fe20000004000 */
[--C-:B------:R-:W-:Y:S01]  /*0950*/  @P1 FADD R25, R10, -R23.reuse ;  /* 0x800000170a191221 */ /* 0x100fe20000000000 */
[----:B------:R-:W-:Y:S01]  /*0960*/  @P1 MOV R10, R23 ;  /* 0x00000017000a1202 */ /* 0x000fe20000000f00 */
[----:B------:R-:W-:Y:S01]  /*0970*/  @P0 FFMA R20, R27, 1.925963033500011079e-08, R14 ;  /* 0x32a570601b140823 */ /* 0x000fe2000000000e */
[----:B------:R-:W-:Y:S01]  /*0980*/  FADD R16, R8, -12583039 ;  /* 0xcb40007f08107421 */ /* 0x000fe20000000000 */
[----:B------:R-:W-:Y:S01]  /*0990*/  @P1 FFMA.SAT R19, R25, R6, 0.5 ;  /* 0x3f00000019131423 */ /* 0x000fe20000002006 */
[----:B----4-:R-:W-:Y:S01]  /*09a0*/  FSETP.GT.AND P2, PT, R21, R10, PT ;  /* 0x0000000a1500720b */ /* 0x010fe20003f44000 */
[----:B------:R-:W-:Y:S01]  /*09b0*/  FADD R23, -R10, R23 ;  /* 0x000000170a177221 */ /* 0x000fe20000000100 */
[----:B------:R-:W-:Y:S01]  /*09c0*/  FFMA R18, R15, 1.4426950216293334961, -R16 ;  /* 0x3fb8aa3b0f127823 */ /* 0x000fe20000000810 */
[----:B------:R-:W-:Y:S01]  /*09d0*/  @P1 FFMA.RM R14, R19, R0, 12582913 ;  /* 0x4b400001130e1423 */ /* 0x000fe20000004000 */
[----:B------:R-:W0:Y:S01]  /*09e0*/  @P0 MUFU.EX2 R20, R20 ;  /* 0x0000001400140308 */ /* 0x000e220000000800 */
[----:B------:R-:W-:Y:S01]  /*09f0*/  @P0 SHF.L.U32 R27, R17, 0x17, RZ ;  /* 0x00000017111b0819 */ /* 0x000fe200000006ff */
[----:B------:R-:W-:Y:S01]  /*0a00*/  FFMA R24, R15, 1.925963033500011079e-08, R18 ;  /* 0x32a570600f187823 */ /* 0x000fe20000000012 */
[----:B------:R-:W-:Y:S01]  /*0a10*/  @P1 FADD R16, R14, -12583039 ;  /* 0xcb40007f0e101421 */ /* 0x000fe20000000000 */
[----:B------:R-:W-:-:S03]  /*0a20*/  FFMA.SAT R15, R23, R6, 0.5 ;  /* 0x3f000000170f7423 */ /* 0x000fc60000002006 */
[----:B------:R-:W-:Y:S01]  /*0a30*/  @P1 FFMA R18, R25, 1.4426950216293334961, -R16 ;  /* 0x3fb8aa3b19121823 */ /* 0x000fe20000000810 */
[----:B------:R-:W-:Y:S01]  /*0a40*/  FFMA.RM R15, R15, R0, 12582913 ;  /* 0x4b4000010f0f7423 */ /* 0x000fe20000004000 */
[--C-:B------:R-:W-:Y:S01]  /*0a50*/  @P2 FADD R19, R10, -R21.reuse ;  /* 0x800000150a132221 */ /* 0x100fe20000000000 */
[----:B------:R-:W-:Y:S01]  /*0a60*/  @P2 MOV R10, R21 ;  /* 0x00000015000a2202 */ /* 0x000fe20000000f00 */
[----:B------:R-:W-:Y:S01]  /*0a70*/  @P1 FFMA R18, R25, 1.925963033500011079e-08, R18 ;  /* 0x32a5706019121823 */ /* 0x000fe20000000012 */
[----:B------:R-:W-:Y:S01]  /*0a80*/  FADD R22, R15, -12583039 ;  /* 0xcb40007f0f167421 */ /* 0x000fe20000000000 */
[----:B------:R-:W-:Y:S01]  /*0a90*/  @P2 FFMA.SAT R25, R19, R6, 0.5 ;  /* 0x3f00000013192423 */ /* 0x000fe20000002006 */
[----:B------:R1:W2:Y:S01]  /*0aa0*/  MUFU.EX2 R16, R24 ;  /* 0x0000001800107308 */ /* 0x0002a20000000800 */
[----:B------:R-:W-:Y:S01]  /*0ab0*/  FADD R21, -R10, R21 ;  /* 0x000000150a157221 */ /* 0x000fe20000000100 */
[----:B------:R-:W-:Y:S01]  /*0ac0*/  FFMA R22, R23, 1.4426950216293334961, -R22 ;  /* 0x3fb8aa3b17167823 */ /* 0x000fe20000000816 */
[----:B------:R-:W-:Y:S01]  /*0ad0*/  @P2 FFMA.RM R17, R25, R0, 12582913 ;  /* 0x4b40000119112423 */ /* 0x000fe20000004000 */
[----:B0-----:R-:W-:Y:S01]  /*0ae0*/  @P0 FMUL R26, R27, R20 ;  /* 0x000000141b1a0220 */ /* 0x001fe20000400000 */
[----:B------:R-:W-:Y:S01]  /*0af0*/  SHF.L.U32 R15, R15, 0x17, RZ ;  /* 0x000000170f0f7819 */ /* 0x000fe200000006ff */
[----:B------:R-:W-:Y:S01]  /*0b00*/  FFMA R25, R23, 1.925963033500011079e-08, R22 ;  /* 0x32a5706017197823 */ /* 0x000fe20000000016 */
[----:B------:R-:W-:Y:S01]  /*0b10*/  @P2 FADD R20, R17, -12583039 ;  /* 0xcb40007f11142421 */ /* 0x000fe20000000000 */
[----:B------:R-:W-:Y:S01]  /*0b20*/  FFMA.SAT R23, R21, R6, 0.5 ;  /* 0x3f00000015177423 */ /* 0x000fe20000002006 */
[----:B------:R-:W0:Y:S01]  /*0b30*/  @P1 MUFU.EX2 R18, R18 ;  /* 0x0000001200121308 */ /* 0x000e220000000800 */
[----:B------:R-:W-:Y:S01]  /*0b40*/  @P0 FMUL R11, R11, R26 ;  /* 0x0000001a0b0b0220 */ /* 0x000fe20000400000 */
[----:B-1----:R-:W-:Y:S01]  /*0b50*/  @P2 FFMA R24, R19, 1.4426950216293334961, -R20 ;  /* 0x3fb8aa3b13182823 */ /* 0x002fe20000000814 */
[----:B------:R-:W-:Y:S01]  /*0b60*/  FFMA.RM R22, R23, R0, 12582913 ;  /* 0x4b40000117167423 */ /* 0x000fe20000004000 */
[----:B------:R-:W-:-:S02]  /*0b70*/  SHF.L.U32 R26, R8, 0x17, RZ ;  /* 0x00000017081a7819 */ /* 0x000fc400000006ff */
[----:B------:R-:W-:Y:S01]  /*0b80*/  @P2 FFMA R19, R19, 1.925963033500011079e-08, R24 ;  /* 0x32a5706013132823 */ /* 0x000fe20000000018 */
[----:B------:R-:W-:Y:S01]  /*0b90*/  FADD R24, R22, -12583039 ;  /* 0xcb40007f16187421 */ /* 0x000fe20000000000 */
[----:B------:R-:W1:Y:S01]  /*0ba0*/  MUFU.EX2 R20, R25 ;  /* 0x0000001900147308 */ /* 0x000e620000000800 */
[----:B------:R-:W-:Y:S01]  /*0bb0*/  @P1 SHF.L.U32 R23, R14, 0x17, RZ ;  /* 0x000000170e171819 */ /* 0x000fe200000006ff */
[----:B--2---:R-:W-:Y:S01]  /*0bc0*/  FFMA R16, R26, R16, R11 ;  /* 0x000000101a107223 */ /* 0x004fe2000000000b */
[----:B------:R-:W-:Y:S01]  /*0bd0*/  FFMA R24, R21, 1.4426950216293334961, -R24 ;  /* 0x3fb8aa3b15187823 */ /* 0x000fe20000000818 */
[----:B-----5:R-:W-:Y:S02]  /*0be0*/  FSETP.GT.AND P0, PT, R13, R10, PT ;  /* 0x0000000a0d00720b */ /* 0x020fe40003f04000 */
[----:B------:R-:W-:Y:S01]  /*0bf0*/  @P2 SHF.L.U32 R17, R17, 0x17, RZ ;  /* 0x0000001711112819 */ /* 0x000fe200000006ff */
[----:B------:R-:W-:Y:S01]  /*0c00*/  FFMA R24, R21, 1.925963033500011079e-08, R24 ;  /* 0x32a5706015187823 */ /* 0x000fe20000000018 */
[----:B------:R-:W2:Y:S01]  /*0c10*/  @P2 MUFU.EX2 R8, R19 ;  /* 0x0000001300082308 */ /* 0x000ea20000000800 */
[----:B0-----:R-:W-:Y:S01]  /*0c20*/  @P1 FMUL R18, R23, R18 ;  /* 0x0000001217121220 */ /* 0x001fe20000400000 */
[----:B------:R-:W-:-:S03]  /*0c30*/  SHF.L.U32 R11, R22, 0x17, RZ ;  /* 0x00000017160b7819 */ /* 0x000fc600000006ff */
[----:B------:R-:W-:-:S03]  /*0c40*/  @P1 FMUL R16, R18, R16 ;  /* 0x0000001012101220 */ /* 0x000fc60000400000 */
[----:B------:R-:W0:Y:S01]  /*0c50*/  MUFU.EX2 R24, R24 ;  /* 0x0000001800187308 */ /* 0x000e220000000800 */
[----:B-1----:R-:W-:Y:S01]  /*0c60*/  FFMA R16, R15, R20, R16 ;  /* 0x000000140f107223 */ /* 0x002fe20000000010 */
[----:B--2---:R-:W-:-:S04]  /*0c70*/  @P2 FMUL R8, R17, R8 ;  /* 0x0000000811082220 */ /* 0x004fc80000400000 */
        /* <DEDUP_REMOVED lines=14> */
.L_x_5:
[----:B------:R-:W-:Y:S05]  /*0d60*/  BSYNC.RECONVERGENT B0 ;  /* 0x0000000000007941 */ /* 0x000fea0003800200 */
.L_x_4:
[----:B------:R-:W-:Y:S01]  /*0d70*/  FADD R13, -R10, R13 ;  /* 0x0000000d0a0d7221 */ /* 0x000fe20000000100 */
[----:B------:R-:W-:-:S03]  /*0d80*/  UIADD3 UR5, UPT, UPT, UR5, 0x4, URZ ;  /* 0x0000000405057890 */ /* 0x000fc6000fffe0ff */
[----:B------:R-:W-:Y:S01]  /*0d90*/  FFMA.SAT R15, R13, R6, 0.5 ;  /* 0x3f0000000d0f7423 */ /* 0x000fe20000002006 */
[----:B------:R-:W-:Y:S01]  /*0da0*/  UISETP.NE.AND UP0, UPT, UR5, URZ, UPT ;  /* 0x000000ff0500728c */ /* 0x000fe2000bf05270 */
[----:B------:R-:W-:Y:S02]  /*0db0*/  IADD3 R6, P0, PT, R4, 0x10, RZ ;  /* 0x0000001004067810 */ /* 0x000fe40007f1e0ff */
[----:B------:R-:W-:Y:S02]  /*0dc0*/  FFMA.RM R15, R15, R0, 12582913 ;  /* 0x4b4000010f0f7423 */ /* 0x000fe40000004000 */
[----:B------:R-:W-:Y:S02]  /*0dd0*/  IADD3.X R5, PT, PT, RZ, R5, RZ, P0, !PT ;  /* 0x00000005ff057210 */ /* 0x000fe400007fe4ff */
[C---:B------:R-:W-:Y:S01]  /*0de0*/  FADD R0, R15.reuse, -12583039 ;  /* 0xcb40007f0f007421 */ /* 0x040fe20000000000 */
[----:B------:R-:W-:-:S03]  /*0df0*/  SHF.L.U32 R4, R15, 0x17, RZ ;  /* 0x000000170f047819 */ /* 0x000fc600000006ff */
[----:B------:R-:W-:-:S04]  /*0e00*/  FFMA R0, R13, 1.4426950216293334961, -R0 ;  /* 0x3fb8aa3b0d007823 */ /* 0x000fc80000000800 */
[----:B------:R-:W-:-:S06]  /*0e10*/  FFMA R0, R13, 1.925963033500011079e-08, R0 ;  /* 0x32a570600d007823 */ /* 0x000fcc0000000000 */
[----:B------:R-:W0:Y:S02]  /*0e20*/  MUFU.EX2 R0, R0 ;  /* 0x0000000000007308 */ /* 0x000e240000000800 */
[----:B0-----:R-:W-:Y:S01]  /*0e30*/  FFMA R11, R4, R0, R11 ;  /* 0x00000000040b7223 */ /* 0x001fe2000000000b */
[----:B------:R-:W-:Y:S06]  /*0e40*/  BRA.U UP0, `(.L_x_6) ;  /* 0xfffffff900747547 */ /* 0x000fec000b83ffff */
.L_x_1:
[----:B------:R-:W-:-:S09]  /*0e50*/  UISETP.NE.AND UP0, UPT, UR6, URZ, UPT ;  /* 0x000000ff0600728c */ /* 0x000fd2000bf05270 */
[----:B------:R-:W-:Y:S05]  /*0e60*/  BRA.U !UP0, `(.L_x_0) ;  /* 0x00000005085c7547 */ /* 0x000fea000b800000 */
[----:B------:R-:W-:-:S09]  /*0e70*/  UISETP.NE.AND UP0, UPT, UR6, 0x1, UPT ;  /* 0x000000010600788c */ /* 0x000fd2000bf05270 */
[----:B------:R-:W-:Y:S05]  /*0e80*/  BRA.U !UP0, `(.L_x_7) ;  /* 0x0000000108cc7547 */ /* 0x000fea000b800000 */
[----:B------:R-:W-:-:S05]  /*0e90*/  IMAD.WIDE.U32 R14, R7, 0x4, R2 ;  /* 0x00000004070e7825 */ /* 0x000fca00078e0002 */
[----:B------:R-:W2:Y:S04]  /*0ea0*/  LDG.E R19, desc[UR8][R14.64] ;  /* 0x000000080e137981 */ /* 0x000ea8000c1e1900 */
[----:B------:R-:W3:Y:S01]  /*0eb0*/  LDG.E R5, desc[UR8][R14.64+0x4] ;  /* 0x000004080e057981 */ /* 0x000ee2000c1e1900 */
        /* <DEDUP_REMOVED lines=11> */
[C---:B------:R-:W-:Y:S01]  /*0f70*/  @P0 FADD R6, R17.reuse, -12583039 ;  /* 0xcb40007f11060421 */ /* 0x040fe20000000000 */
[----:B------:R-:W-:Y:S01]  /*0f80*/  @P0 SHF.L.U32 R17, R17, 0x17, RZ ;  /* 0x0000001711110819 */ /* 0x000fe200000006ff */
[----:B------:R-:W-:-:S02]  /*0f90*/  FFMA.RM R21, R21, R4, 12582913 ;  /* 0x4b40000115157423 */ /* 0x000fc40000004004 */
[----:B------:R-:W-:Y:S02]  /*0fa0*/  @P0 FFMA R6, R13, 1.4426950216293334961, -R6 ;  /* 0x3fb8aa3b0d060823 */ /* 0x000fe40000000806 */
[C---:B------:R-:W-:Y:S01]  /*0fb0*/  FADD R8, R21.reuse, -12583039 ;  /* 0xcb40007f15087421 */ /* 0x040fe20000000000 */
[----:B------:R-:W-:Y:S01]  /*0fc0*/  SHF.L.U32 R14, R21, 0x17, RZ ;  /* 0x00000017150e7819 */ /* 0x000fe200000006ff */
[----:B------:R-:W-:Y:S02]  /*0fd0*/  @P0 FFMA R6, R13, 1.925963033500011079e-08, R6 ;  /* 0x32a570600d060823 */ /* 0x000fe40000000006 */
[----:B------:R-:W-:-:S04]  /*0fe0*/  FFMA R8, R19, 1.4426950216293334961, -R8 ;  /* 0x3fb8aa3b13087823 */ /* 0x000fc80000000808 */
[----:B------:R-:W0:Y:S01]  /*0ff0*/  @P0 MUFU.EX2 R6, R6 ;  /* 0x0000000600060308 */ /* 0x000e220000000800 */
[----:B------:R-:W-:-:S07]  /*1000*/  FFMA R19, R19, 1.925963033500011079e-08, R8 ;  /* 0x32a5706013137823 */ /* 0x000fce0000000008 */
[----:B------:R-:W1:Y:S01]  /*1010*/  MUFU.EX2 R19, R19 ;  /* 0x0000001300137308 */ /* 0x000e620000000800 */
[----:B0-----:R-:W-:-:S04]  /*1020*/  @P0 FMUL R8, R17, R6 ;  /* 0x0000000611080220 */ /* 0x001fc80000400000 */
[----:B------:R-:W-:-:S04]  /*1030*/  @P0 FMUL R11, R8, R11 ;  /* 0x0000000b080b0220 */ /* 0x000fc80000400000 */
[----:B-1----:R-:W-:Y:S01]  /*1040*/  FFMA R11, R14, R19, R11 ;  /* 0x000000130e0b7223 */ /* 0x002fe2000000000b */
        /* <DEDUP_REMOVED lines=12> */
.L_x_9:
[----:B------:R-:W-:Y:S05]  /*1110*/  BSYNC.RECONVERGENT B0 ;  /* 0x0000000000007941 */ /* 0x000fea0003800200 */
.L_x_8:
[----:B------:R-:W-:Y:S01]  /*1120*/  FADD R5, -R10, R5 ;  /* 0x000000050a057221 */ /* 0x000fe20000000100 */
[----:B------:R-:W-:-:S03]  /*1130*/  IADD3 R7, PT, PT, R7, 0x2, RZ ;  /* 0x0000000207077810 */ /* 0x000fc60007ffe0ff */
[----:B------:R-:W-:-:S04]  /*1140*/  FFMA.SAT R13, R5, R0, 0.5 ;  /* 0x3f000000050d7423 */ /* 0x000fc80000002000 */
[----:B------:R-:W-:-:S04]  /*1150*/  FFMA.RM R13, R13, R4, 12582913 ;  /* 0x4b4000010d0d7423 */ /* 0x000fc80000004004 */
[C---:B------:R-:W-:Y:S01]  /*1160*/  FADD R0, R13.reuse, -12583039 ;  /* 0xcb40007f0d007421 */ /* 0x040fe20000000000 */
[----:B------:R-:W-:-:S03]  /*1170*/  SHF.L.U32 R4, R13, 0x17, RZ ;  /* 0x000000170d047819 */ /* 0x000fc600000006ff */
[----:B------:R-:W-:-:S04]  /*1180*/  FFMA R0, R5, 1.4426950216293334961, -R0 ;  /* 0x3fb8aa3b05007823 */ /* 0x000fc80000000800 */
[----:B------:R-:W-:-:S06]  /*1190*/  FFMA R0, R5, 1.925963033500011079e-08, R0 ;  /* 0x32a5706005007823 */ /* 0x000fcc0000000000 */
[----:B------:R-:W0:Y:S02]  /*11a0*/  MUFU.EX2 R0, R0 ;  /* 0x0000000000007308 */ /* 0x000e240000000800 */
[----:B0-----:R-:W-:-:S07]  /*11b0*/  FFMA R11, R4, R0, R11 ;  /* 0x00000000040b7223 */ /* 0x001fce000000000b */
.L_x_7:
[----:B------:R-:W0:Y:S02]  /*11c0*/  LDCU UR4, c[0x0][0x394] ;  /* 0x00007280ff0477ac */ /* 0x000e240008000800 */
[----:B0-----:R-:W-:-:S04]  /*11d0*/  ULOP3.LUT UR4, UR4, 0x1, URZ, 0xc0, !UPT ;  /* 0x0000000104047892 */ /* 0x001fc8000f8ec0ff */
[----:B------:R-:W-:-:S09]  /*11e0*/  UISETP.NE.U32.AND UP0, UPT, UR4, 0x1, UPT ;  /* 0x000000010400788c */ /* 0x000fd2000bf05070 */
[----:B------:R-:W-:Y:S05]  /*11f0*/  BRA.U UP0, `(.L_x_0) ;  /* 0x0000000100787547 */ /* 0x000fea000b800000 */
[----:B------:R-:W-:-:S05]  /*1200*/  IMAD.WIDE.U32 R4, R7, 0x4, R2 ;  /* 0x0000000407047825 */ /* 0x000fca00078e0002 */
[----:B------:R-:W2:Y:S01]  /*1210*/  LDG.E R7, desc[UR8][R4.64] ;  /* 0x0000000804077981 */ /* 0x000ea2000c1e1900 */
[----:B------:R-:W-:Y:S01]  /*1220*/  BSSY.RECONVERGENT B0, `(.L_x_10) ;  /* 0x0000011000007945 */ /* 0x000fe20003800200 */
[----:B------:R-:W-:Y:S01]  /*1230*/  HFMA2 R15, -RZ, RZ, 0.96630859375, -0.0022525787353515625 ;  /* 0x3bbb989dff0f7431 */ /* 0x000fe200000001ff */
[----:B--2---:R-:W-:-:S13]  /*1240*/  FSETP.GT.AND P0, PT, R7, R10, PT ;  /* 0x0000000a0700720b */ /* 0x004fda0003f04000 */
[----:B------:R-:W-:Y:S05]  /*1250*/  @!P0 BRA `(.L_x_11) ;  /* 0x0000000000348947 */ /* 0x000fea0003800000 */
[----:B------:R-:W-:Y:S01]  /*1260*/  MOV R5, 0x3bbb989d ;  /* 0x3bbb989d00057802 */ /* 0x000fe20000000f00 */
[----:B------:R-:W-:Y:S01]  /*1270*/  FADD R0, R10, -R7 ;  /* 0x800000070a007221 */ /* 0x000fe20000000000 */
[----:B------:R-:W-:Y:S02]  /*1280*/  MOV R13, 0x437c0000 ;  /* 0x437c0000000d7802 */ /* 0x000fe40000000f00 */
[----:B------:R-:W-:Y:S01]  /*1290*/  MOV R10, R7 ;  /* 0x00000007000a7202 */ /* 0x000fe20000000f00 */
        /* <DEDUP_REMOVED lines=9> */
.L_x_11:
[----:B------:R-:W-:Y:S05]  /*1330*/  BSYNC.RECONVERGENT B0 ;  /* 0x0000000000007941 */ /* 0x000fea0003800200 */
.L_x_10:
[----:B------:R-:W-:Y:S01]  /*1340*/  FADD R0, -R10, R7 ;  /* 0x000000070a007221 */ /* 0x000fe20000000100 */
[----:B------:R-:W-:-:S03]  /*1350*/  MOV R5, 0x437c0000 ;  /* 0x437c000000057802 */ /* 0x000fc60000000f00 */
        /* <DEDUP_REMOVED lines=8> */
.L_x_0:
[----:B------:R-:W0:Y:S02]  /*13e0*/  LDC R0, c[0x0][0x394] ;  /* 0x0000e500ff007b82 */ /* 0x000e240000000800 */
[----:B0-----:R-:W-:-:S13]  /*13f0*/  ISETP.GE.AND P0, PT, R0, 0x1, PT ;  /* 0x000000010000780c */ /* 0x001fda0003f06270 */
[----:B------:R-:W-:Y:S05]  /*1400*/  @!P0 EXIT ;  /* 0x000000000000894d */ /* 0x000fea0003800000 */
[C---:B------:R-:W-:Y:S01]  /*1410*/  ISETP.GE.U32.AND P0, PT, R0.reuse, 0x8, PT ;  /* 0x000000080000780c */ /* 0x040fe20003f06070 */
[----:B------:R-:W-:Y:S01]  /*1420*/  HFMA2 R13, -RZ, RZ, 0, 0 ;  /* 0x00000000ff0d7431 */ /* 0x000fe200000001ff */
[----:B------:R-:W-:-:S11]  /*1430*/  LOP3.LUT R22, R0, 0x7, RZ, 0xc0, !PT ;  /* 0x0000000700167812 */ /* 0x000fd600078ec0ff */
[----:B------:R-:W-:Y:S05]  /*1440*/  @!P0 BRA `(.L_x_12) ;  /* 0x0000000c009c8947 */ /* 0x000fea0003800000 */
[----:B------:R-:W0:Y:S01]  /*1450*/  LDCU.128 UR4, c[0x0][0x380] ;  /* 0x00007000ff0477ac */ /* 0x000e220008000c00 */
[C---:B------:R-:W-:Y:S02]  /*1460*/  LEA R8, P0, R9.reuse, 0x10, 0x2 ;  /* 0x0000001009087811 */ /* 0x040fe400078010ff */
[----:B------:R-:W-:Y:S02]  /*1470*/  LOP3.LUT R13, R0, 0x7ffffff8, RZ, 0xc0, !PT ;  /* 0x7ffffff8000d7812 */ /* 0x000fe400078ec0ff */
[----:B------:R-:W-:Y:S02]  /*1480*/  LEA.HI.X R15, R9, RZ, R12, 0x2, P0 ;  /* 0x000000ff090f7211 */ /* 0x000fe400000f140c */
[----:B------:R-:W-:Y:S02]  /*1490*/  IADD3 R20, PT, PT, -R13, RZ, RZ ;  /* 0x000000ff0d147210 */ /* 0x000fe40007ffe1ff */
[C---:B0-----:R-:W-:Y:S02]  /*14a0*/  IADD3 R4, P1, PT, R8.reuse, UR4, RZ ;  /* 0x0000000408047c10 */ /* 0x041fe4000ff3e0ff */
[----:B------:R-:W-:-:S02]  /*14b0*/  IADD3 R8, P2, PT, R8, UR6, RZ ;  /* 0x0000000608087c10 */ /* 0x000fc4000ff5e0ff */
[C---:B------:R-:W-:Y:S02]  /*14c0*/  IADD3.X R5, PT, PT, R15.reuse, UR5, RZ, P1, !PT ;  /* 0x000000050f057c10 */ /* 0x040fe40008ffe4ff */
[----:B------:R-:W-:-:S09]  /*14d0*/  IADD3.X R15, PT, PT, R15, UR7, RZ, P2, !PT ;  /* 0x000000070f0f7c10 */ /* 0x000fd200097fe4ff */
.L_x_29:
[----:B0-----:R-:W2:Y:S01]  /*14e0*/  LDG.E R7, desc[UR8][R4.64+-0x10] ;  /* 0xfffff00804077981 */ /* 0x001ea2000c1e1900 */
[----:B------:R-:W-:Y:S01]  /*14f0*/  HFMA2 R17, -RZ, RZ, 3.7421875, 0 ;  /* 0x437c0000ff117431 */ /* 0x000fe200000001ff */
[----:B------:R-:W-:Y:S01]  /*1500*/  MOV R0, 0x3bbb989d ;  /* 0x3bbb989d00007802 */ /* 0x000fe20000000f00 */
[----:B------:R-:W0:Y:S01]  /*1510*/  MUFU.RCP R14, R11 ;  /* 0x0000000b000e7308 */ /* 0x000e220000001000 */
[----:B------:R-:W-:Y:S01]  /*1520*/  IADD3 R20, PT, PT, R20, 0x8, RZ ;  /* 0x0000000814147810 */ /* 0x000fe20007ffe0ff */
[----:B------:R-:W-:Y:S03]  /*1530*/  BSSY.RECONVERGENT B2, `(.L_x_13) ;  /* 0x0000016000027945 */ /* 0x000fe60003800200 */
[----:B------:R-:W-:Y:S01]  /*1540*/  ISETP.NE.AND P2, PT, R20, RZ, PT ;  /* 0x000000ff1400720c */ /* 0x000fe20003f45270 */
[----:B--2---:R-:W-:-:S04]  /*1550*/  FADD R7, R7, -R10 ;  /* 0x8000000a07077221 */ /* 0x004fc80000000000 */
[----:B------:R-:W-:-:S04]  /*1560*/  FFMA.SAT R0, R7, R0, 0.5 ;  /* 0x3f00000007007423 */ /* 0x000fc80000002000 */
[----:B------:R-:W-:Y:S01]  /*1570*/  FFMA.RM R0, R0, R17, 12582913 ;  /* 0x4b40000100007423 */ /* 0x000fe20000004011 */
[----:B0-----:R-:W-:-:S03]  /*1580*/  FFMA R17, R14, -R11, 1 ;  /* 0x3f8000000e117423 */ /* 0x001fc6000000080b */
[C---:B------:R-:W-:Y:S01]  /*1590*/  FADD R6, R0.reuse, -12583039 ;  /* 0xcb40007f00067421 */ /* 0x040fe20000000000 */
[----:B------:R-:W-:Y:S01]  /*15a0*/  SHF.L.U32 R0, R0, 0x17, RZ ;  /* 0x0000001700007819 */ /* 0x000fe200000006ff */
[----:B------:R-:W-:Y:S02]  /*15b0*/  FFMA R17, R14, R17, R14 ;  /* 0x000000110e117223 */ /* 0x000fe4000000000e */
[----:B------:R-:W-:-:S04]  /*15c0*/  FFMA R6, R7, 1.4426950216293334961, -R6 ;  /* 0x3fb8aa3b07067823 */ /* 0x000fc80000000806 */
[----:B------:R-:W-:-:S04]  /*15d0*/  FFMA R6, R7, 1.925963033500011079e-08, R6 ;  /* 0x32a5706007067823 */ /* 0x000fc80000000006 */
[----:B------:R0:W1:Y:S02]  /*15e0*/  MUFU.EX2 R7, R6 ;  /* 0x0000000600077308 */ /* 0x0000640000000800 */
[----:B0-----:R-:W-:Y:S01]  /*15f0*/  MOV R6, R8 ;  /* 0x0000000800067202 */ /* 0x001fe20000000f00 */
[----:B-1----:R-:W-:-:S05]  /*1600*/  FMUL R0, R0, R7 ;  /* 0x0000000700007220 */ /* 0x002fca0000400000 */
[----:B------:R-:W0:Y:S01]  /*1610*/  FCHK P0, R0, R11 ;  /* 0x0000000b00007302 */ /* 0x000e220000000000 */
[----:B------:R-:W-:-:S04]  /*1620*/  FFMA R14, R0, R17, RZ ;  /* 0x00000011000e7223 */ /* 0x000fc800000000ff */
[----:B------:R-:W-:-:S04]  /*1630*/  FFMA R7, R14, -R11, R0 ;  /* 0x8000000b0e077223 */ /* 0x000fc80000000000 */
[----:B------:R-:W-:Y:S01]  /*1640*/  FFMA R17, R17, R7, R14 ;  /* 0x0000000711117223 */ /* 0x000fe2000000000e */
[----:B------:R-:W-:Y:S01]  /*1650*/  MOV R7, R15 ;  /* 0x0000000f00077202 */ /* 0x000fe20000000f00 */
[----:B0-----:R-:W-:Y:S06]  /*1660*/  @!P0 BRA `(.L_x_14) ;  /* 0x0000000000088947 */ /* 0x001fec0003800000 */
[----:B------:R-:W-:-:S07]  /*1670*/  MOV R8, 0x1690 ;  /* 0x0000169000087802 */ /* 0x000fce0000000f00 */
[----:B------:R-:W-:Y:S05]  /*1680*/  CALL.REL.NOINC `($__internal_0_$__cuda_sm3x_div_rn_noftz_f32_slowpath) ;  /* 0x00000018008c7944 */ /* 0x000fea0003c00000 */
.L_x_14:
[----:B------:R-:W-:Y:S05]  /*1690*/  BSYNC.RECONVERGENT B2 ;  /* 0x0000000000027941 */ /* 0x000fea0003800200 */
.L_x_13:
[----:B------:R0:W-:Y:S04]  /*16a0*/  STG.E desc[UR8][R6.64+-0x10], R17 ;  /* 0xfffff01106007986 */ /* 0x0001e8000c101908 */
[----:B------:R-:W2:Y:S01]  /*16b0*/  LDG.E R15, desc[UR8][R4.64+-0xc] ;  /* 0xfffff408040f7981 */ /* 0x000ea2000c1e1900 */
[----:B------:R-:W-:Y:S01]  /*16c0*/  HFMA2 R0, -RZ, RZ, 0.96630859375, -0.0022525787353515625 ;  /* 0x3bbb989dff007431 */ /* 0x000fe200000001ff */
[----:B------:R-:W-:Y:S01]  /*16d0*/  MOV R19, 0x437c0000 ;  /* 0x437c000000137802 */ /* 0x000fe20000000f00 */
[----:B------:R-:W1:Y:S01]  /*16e0*/  MUFU.RCP R14, R11 ;  /* 0x0000000b000e7308 */ /* 0x000e620000001000 */
[----:B------:R-:W-:Y:S01]  /*16f0*/  BSSY.RECONVERGENT B2, `(.L_x_15) ;  /* 0x0000015000027945 */ /* 0x000fe20003800200 */
[----:B--2---:R-:W-:-:S04]  /*1700*/  FADD R15, R15, -R10 ;  /* 0x8000000a0f0f7221 */ /* 0x004fc80000000000 */
[----:B------:R-:W-:-:S04]  /*1710*/  FFMA.SAT R0, R15, R0, 0.5 ;  /* 0x3f0000000f007423 */ /* 0x000fc80000002000 */
[----:B------:R-:W-:Y:S01]  /*1720*/  FFMA.RM R0, R0, R19, 12582913 ;  /* 0x4b40000100007423 */ /* 0x000fe20000004013 */
[----:B-1----:R-:W-:-:S03]  /*1730*/  FFMA R19, R14, -R11, 1 ;  /* 0x3f8000000e137423 */ /* 0x002fc6000000080b */
[C---:B------:R-:W-:Y:S01]  /*1740*/  FADD R8, R0.reuse, -12583039 ;  /* 0xcb40007f00087421 */ /* 0x040fe20000000000 */
[----:B------:R-:W-:-:S03]  /*1750*/  SHF.L.U32 R0, R0, 0x17, RZ ;  /* 0x0000001700007819 */ /* 0x000fc600000006ff */
[----:B------:R-:W-:-:S04]  /*1760*/  FFMA R8, R15, 1.4426950216293334961, -R8 ;  /* 0x3fb8aa3b0f087823 */ /* 0x000fc80000000808 */
[----:B------:R-:W-:-:S04]  /*1770*/  FFMA R8, R15, 1.925963033500011079e-08, R8 ;  /* 0x32a570600f087823 */ /* 0x000fc80000000008 */
[----:B------:R-:W0:Y:S02]  /*1780*/  MUFU.EX2 R15, R8 ;  /* 0x00000008000f7308 */ /* 0x000e240000000800 */
[----:B0-----:R-:W-:Y:S01]  /*1790*/  FMUL R17, R0, R15 ;  /* 0x0000000f00117220 */ /* 0x001fe20000400000 */
[----:B------:R-:W-:-:S05]  /*17a0*/  FFMA R0, R14, R19, R14 ;  /* 0x000000130e007223 */ /* 0x000fca000000000e */
[----:B------:R-:W0:Y:S01]  /*17b0*/  FCHK P0, R17, R11 ;  /* 0x0000000b11007302 */ /* 0x000e220000000000 */
[----:B------:R-:W-:-:S04]  /*17c0*/  FFMA R14, R0, R17, RZ ;  /* 0x00000011000e7223 */ /* 0x000fc800000000ff */
[----:B------:R-:W-:-:S04]  /*17d0*/  FFMA R15, R14, -R11, R17 ;  /* 0x8000000b0e0f7223 */ /* 0x000fc80000000011 */
[----:B------:R-:W-:Y:S01]  /*17e0*/  FFMA R15, R0, R15, R14 ;  /* 0x0000000f000f7223 */ /* 0x000fe2000000000e */
[----:B0-----:R-:W-:Y:S06]  /*17f0*/  @!P0 BRA `(.L_x_16) ;  /* 0x0000000000108947 */ /* 0x001fec0003800000 */
[----:B------:R-:W-:Y:S02]  /*1800*/  MOV R0, R17 ;  /* 0x0000001100007202 */ /* 0x000fe40000000f00 */
[----:B------:R-:W-:-:S07]  /*1810*/  MOV R8, 0x1830 ;  /* 0x0000183000087802 */ /* 0x000fce0000000f00 */
[----:B------:R-:W-:Y:S05]  /*1820*/  CALL.REL.NOINC `($__internal_0_$__cuda_sm3x_div_rn_noftz_f32_slowpath) ;  /* 0x0000001800247944 */ /* 0x000fea0003c00000 */
[----:B------:R-:W-:-:S07]  /*1830*/  MOV R15, R17 ;  /* 0x00000011000f7202 */ /* 0x000fce0000000f00 */
.L_x_16:
[----:B------:R-:W-:Y:S05]  /*1840*/  BSYNC.RECONVERGENT B2 ;  /* 0x0000000000027941 */ /* 0x000fea0003800200 */
.L_x_15:
        /* <DEDUP_REMOVED lines=14> */
[----:B0-----:R-:W0:Y:S02]  /*1930*/  MUFU.EX2 R15, R8 ;  /* 0x00000008000f7308 */ /* 0x001e240000000800 */
        /* <DEDUP_REMOVED lines=11> */
.L_x_18:
[----:B------:R-:W-:Y:S05]  /*19f0*/  BSYNC.RECONVERGENT B2 ;  /* 0x0000000000027941 */ /* 0x000fea0003800200 */
.L_x_17:
        /* <DEDUP_REMOVED lines=26> */
.L_x_20:
[----:B------:R-:W-:Y:S05]  /*1ba0*/  BSYNC.RECONVERGENT B2 ;  /* 0x0000000000027941 */ /* 0x000fea0003800200 */
.L_x_19:
        /* <DEDUP_REMOVED lines=26> */
.L_x_22:
[----:B------:R-:W-:Y:S05]  /*1d50*/  BSYNC.RECONVERGENT B2 ;  /* 0x0000000000027941 */ /* 0x000fea0003800200 */
.L_x_21:
        /* <DEDUP_REMOVED lines=26> */
.L_x_24:
[----:B------:R-:W-:Y:S05]  /*1f00*/  BSYNC.RECONVERGENT B2 ;  /* 0x0000000000027941 */ /* 0x000fea0003800200 */
.L_x_23:
        /* <DEDUP_REMOVED lines=26> */
.L_x_26:
[----:B------:R-:W-:Y:S05]  /*20b0*/  BSYNC.RECONVERGENT B2 ;  /* 0x0000000000027941 */ /* 0x000fea0003800200 */
.L_x_25:
        /* <DEDUP_REMOVED lines=8> */
[----:B------:R-:W-:-:S04]  /*2140*/  FFMA.RM R0, R0, R19, 12582913 ;  /* 0x4b40000100007423 */ /* 0x000fc80000004013 */
[C---:B------:R-:W-:Y:S01]  /*2150*/  FADD R8, R0.reuse, -12583039 ;  /* 0xcb40007f00087421 */ /* 0x040fe20000000000 */
[----:B------:R-:W-:-:S03]  /*2160*/  SHF.L.U32 R0, R0, 0x17, RZ ;  /* 0x0000001700007819 */ /* 0x000fc600000006ff */
[----:B------:R-:W-:-:S04]  /*2170*/  FFMA R8, R17, 1.4426950216293334961, -R8 ;  /* 0x3fb8aa3b11087823 */ /* 0x000fc80000000808 */
[----:B------:R-:W-:Y:S01]  /*2180*/  FFMA R8, R17, 1.925963033500011079e-08, R8 ;  /* 0x32a5706011087823 */ /* 0x000fe20000000008 */
[----:B-1----:R-:W-:-:S03]  /*2190*/  FFMA R17, R14, -R11, 1 ;  /* 0x3f8000000e117423 */ /* 0x002fc6000000080b */
        /* <DEDUP_REMOVED lines=11> */
.L_x_28:
[----:B------:R-:W-:Y:S05]  /*2250*/  BSYNC.RECONVERGENT B2 ;  /* 0x0000000000027941 */ /* 0x000fea0003800200 */
.L_x_27:
[----:B------:R0:W-:Y:S01]  /*2260*/  STG.E desc[UR8][R6.64+0xc], R17 ;  /* 0x00000c1106007986 */ /* 0x0001e2000c101908 */
[----:B------:R-:W-:Y:S02]  /*2270*/  IADD3 R4, P0, PT, R4, 0x20, RZ ;  /* 0x0000002004047810 */ /* 0x000fe40007f1e0ff */
[----:B------:R-:W-:Y:S02]  /*2280*/  IADD3 R8, P1, PT, R6, 0x20, RZ ;  /* 0x0000002006087810 */ /* 0x000fe40007f3e0ff */
[----:B------:R-:W-:Y:S02]  /*2290*/  IADD3.X R5, PT, PT, RZ, R5, RZ, P0, !PT ;  /* 0x00000005ff057210 */ /* 0x000fe400007fe4ff */
[----:B------:R-:W-:Y:S01]  /*22a0*/  IADD3.X R15, PT, PT, RZ, R7, RZ, P1, !PT ;  /* 0x00000007ff0f7210 */ /* 0x000fe20000ffe4ff */
[----:B------:R-:W-:Y:S08]  /*22b0*/  @P2 BRA `(.L_x_29) ;  /* 0xfffffff000882947 */ /* 0x000ff0000383ffff */
.L_x_12:
[----:B------:R-:W-:-:S13]  /*22c0*/  ISETP.NE.AND P0, PT, R22, RZ, PT ;  /* 0x000000ff1600720c */ /* 0x000fda0003f05270 */
[----:B------:R-:W-:Y:S05]  /*22d0*/  @!P0 EXIT ;  /* 0x000000000000894d */ /* 0x000fea0003800000 */
[----:B------:R-:W1:Y:S01]  /*22e0*/  LDCU UR4, c[0x0][0x394] ;  /* 0x00007280ff0477ac */ /* 0x000e620008000800 */
[----:B------:R-:W-:Y:S01]  /*22f0*/  ISETP.GE.U32.AND P0, PT, R22, 0x4, PT ;  /* 0x000000041600780c */ /* 0x000fe20003f06070 */
[----:B-1----:R-:W-:-:S12]  /*2300*/  ULOP3.LUT UR4, UR4, 0x3, URZ, 0xc0, !UPT ;  /* 0x0000000304047892 */ /* 0x002fd8000f8ec0ff */
[----:B------:R-:W-:Y:S05]  /*2310*/  @!P0 BRA `(.L_x_30) ;  /* 0x0000000400cc8947 */ /* 0x000fea0003800000 */
[----:B------:R-:W-:-:S05]  /*2320*/  IMAD.WIDE.U32 R4, R13, 0x4, R2 ;  /* 0x000000040d047825 */ /* 0x000fca00078e0002 */
[----:B0-----:R-:W2:Y:S01]  /*2330*/  LDG.E R7, desc[UR8][R4.64] ;  /* 0x0000000804077981 */ /* 0x001ea2000c1e1900 */
[----:B------:R-:W-:Y:S01]  /*2340*/  HFMA2 R0, -RZ, RZ, 0.96630859375, -0.0022525787353515625 ;  /* 0x3bbb989dff007431 */ /* 0x000fe200000001ff */
[----:B------:R-:W-:Y:S01]  /*2350*/  MOV R15, 0x437c0000 ;  /* 0x437c0000000f7802 */ /* 0x000fe20000000f00 */
[----:B------:R-:W0:Y:S01]  /*2360*/  MUFU.RCP R8, R11 ;  /* 0x0000000b00087308 */ /* 0x000e220000001000 */
[----:B------:R-:W-:Y:S01]  /*2370*/  BSSY.RECONVERGENT B2, `(.L_x_31) ;  /* 0x0000015000027945 */ /* 0x000fe20003800200 */
[----:B--2---:R-:W-:-:S04]  /*2380*/  FADD R7, R7, -R10 ;  /* 0x8000000a07077221 */ /* 0x004fc80000000000 */
[----:B------:R-:W-:-:S04]  /*2390*/  FFMA.SAT R0, R7, R0, 0.5 ;  /* 0x3f00000007007423 */ /* 0x000fc80000002000 */
[----:B------:R-:W-:Y:S01]  /*23a0*/  FFMA.RM R0, R0, R15, 12582913 ;  /* 0x4b40000100007423 */ /* 0x000fe2000000400f */
[----:B0-----:R-:W-:-:S03]  /*23b0*/  FFMA R15, R8, -R11, 1 ;  /* 0x3f800000080f7423 */ /* 0x001fc6000000080b */
        /* <DEDUP_REMOVED lines=16> */
.L_x_32:
[----:B------:R-:W-:Y:S05]  /*24c0*/  BSYNC.RECONVERGENT B2 ;  /* 0x0000000000027941 */ /* 0x000fea0003800200 */
.L_x_31:
[----:B------:R-:W0:Y:S01]  /*24d0*/  LDCU.64 UR6, c[0x0][0x388] ;  /* 0x00007100ff0677ac */ /* 0x000e220008000a00 */
[----:B------:R-:W-:-:S04]  /*24e0*/  IADD3 R0, P0, PT, R9, R13, RZ ;  /* 0x0000000d09007210 */ /* 0x000fc80007f1e0ff */
[----:B------:R-:W-:Y:S02]  /*24f0*/  IADD3.X R7, PT, PT, RZ, R12, RZ, P0, !PT ;  /* 0x0000000cff077210 */ /* 0x000fe400007fe4ff */
[----:B0-----:R-:W-:-:S04]  /*2500*/  LEA R6, P0, R0, UR6, 0x2 ;  /* 0x0000000600067c11 */ /* 0x001fc8000f8010ff */
[----:B------:R-:W-:-:S05]  /*2510*/  LEA.HI.X R7, R0, UR7, R7, 0x2, P0 ;  /* 0x0000000700077c11 */ /* 0x000fca00080f1407 */
        /* <DEDUP_REMOVED lines=26> */
.L_x_34:
[----:B------:R-:W-:Y:S05]  /*26c0*/  BSYNC.RECONVERGENT B2 ;  /* 0x0000000000027941 */ /* 0x000fea0003800200 */
.L_x_33:
        /* <DEDUP_REMOVED lines=26> */
.L_x_36:
[----:B------:R-:W-:Y:S05]  /*2870*/  BSYNC.RECONVERGENT B2 ;  /* 0x0000000000027941 */ /* 0x000fea0003800200 */
.L_x_35:
[----:B------:R0:W-:Y:S04]  /*2880*/  STG.E desc[UR8][R6.64+0x8], R15 ;  /* 0x0000080f06007986 */ /* 0x0001e8000c101908 */
[----:B------:R-:W2:Y:S01]  /*2890*/  LDG.E R5, desc[UR8][R4.64+0xc] ;  /* 0x00000c0804057981 */ /* 0x000ea2000c1e1900 */
[----:B------:R-:W-:Y:S01]  /*28a0*/  HFMA2 R17, -RZ, RZ, 0.96630859375, -0.0022525787353515625 ;  /* 0x3bbb989dff117431 */ /* 0x000fe200000001ff */
[----:B------:R-:W-:Y:S01]  /*28b0*/  MOV R19, 0x437c0000 ;  /* 0x437c000000137802 */ /* 0x000fe20000000f00 */
[----:B------:R-:W1:Y:S01]  /*28c0*/  MUFU.RCP R14, R11 ;  /* 0x0000000b000e7308 */ /* 0x000e620000001000 */
[----:B------:R-:W-:Y:S01]  /*28d0*/  BSSY.RECONVERGENT B2, `(.L_x_37) ;  /* 0x0000015000027945 */ /* 0x000fe20003800200 */
[----:B--2---:R-:W-:Y:S01]  /*28e0*/  FADD R0, R5, -R10 ;  /* 0x8000000a05007221 */ /* 0x004fe20000000000 */
[----:B-1----:R-:W-:-:S03]  /*28f0*/  FFMA R5, R14, -R11, 1 ;  /* 0x3f8000000e057423 */ /* 0x002fc6000000080b */
[----:B------:R-:W-:-:S04]  /*2900*/  FFMA.SAT R8, R0, R17, 0.5 ;  /* 0x3f00000000087423 */ /* 0x000fc80000002011 */
[----:B------:R-:W-:-:S04]  /*2910*/  FFMA.RM R8, R8, R19, 12582913 ;  /* 0x4b40000108087423 */ /* 0x000fc80000004013 */
[C---:B------:R-:W-:Y:S01]  /*2920*/  FADD R17, R8.reuse, -12583039 ;  /* 0xcb40007f08117421 */ /* 0x040fe20000000000 */
[----:B------:R-:W-:-:S03]  /*2930*/  SHF.L.U32 R8, R8, 0x17, RZ ;  /* 0x0000001708087819 */ /* 0x000fc600000006ff */
[----:B------:R-:W-:-:S04]  /*2940*/  FFMA R17, R0, 1.4426950216293334961, -R17 ;  /* 0x3fb8aa3b00117823 */ /* 0x000fc80000000811 */
[----:B------:R-:W-:Y:S01]  /*2950*/  FFMA R17, R0, 1.925963033500011079e-08, R17 ;  /* 0x32a5706000117823 */ /* 0x000fe20000000011 */
[----:B------:R-:W-:-:S05]  /*2960*/  FFMA R0, R14, R5, R14 ;  /* 0x000000050e007223 */ /* 0x000fca000000000e */
[----:B------:R-:W0:Y:S02]  /*2970*/  MUFU.EX2 R17, R17 ;  /* 0x0000001100117308 */ /* 0x000e240000000800 */
[----:B0-----:R-:W-:-:S06]  /*2980*/  FMUL R15, R8, R17 ;  /* 0x00000011080f7220 */ /* 0x001fcc0000400000 */
        /* <DEDUP_REMOVED lines=9> */
.L_x_38:
[----:B------:R-:W-:Y:S05]  /*2a20*/  BSYNC.RECONVERGENT B2 ;  /* 0x0000000000027941 */ /* 0x000fea0003800200 */
.L_x_37:
[----:B------:R1:W-:Y:S01]  /*2a30*/  STG.E desc[UR8][R6.64+0xc], R5 ;  /* 0x00000c0506007986 */ /* 0x0003e2000c101908 */
[----:B------:R-:W-:-:S07]  /*2a40*/  IADD3 R13, PT, PT, R13, 0x4, RZ ;  /* 0x000000040d0d7810 */ /* 0x000fce0007ffe0ff */
.L_x_30:
[----:B------:R-:W-:-:S13]  /*2a50*/  ISETP.NE.AND P0, PT, RZ, UR4, PT ;  /* 0x00000004ff007c0c */ /* 0x000fda000bf05270 */
[----:B------:R-:W-:Y:S05]  /*2a60*/  @!P0 EXIT ;  /* 0x000000000000894d */ /* 0x000fea0003800000 */
[----:B------:R-:W-:-:S09]  /*2a70*/  UISETP.NE.AND UP0, UPT, UR4, 0x1, UPT ;  /* 0x000000010400788c */ /* 0x000fd2000bf05270 */
[----:B------:R-:W-:Y:S05]  /*2a80*/  BRA.U !UP0, `(.L_x_39) ;  /* 0x0000000108f47547 */ /* 0x000fea000b800000 */
[----:B-1----:R-:W-:-:S05]  /*2a90*/  IMAD.WIDE.U32 R4, R13, 0x4, R2 ;  /* 0x000000040d047825 */ /* 0x002fca00078e0002 */
        /* <DEDUP_REMOVED lines=25> */
.L_x_41:
[----:B------:R-:W-:Y:S05]  /*2c30*/  BSYNC.RECONVERGENT B2 ;  /* 0x0000000000027941 */ /* 0x000fea0003800200 */
.L_x_40:
        /* <DEDUP_REMOVED lines=31> */
.L_x_43:
[----:B------:R-:W-:Y:S05]  /*2e30*/  BSYNC.RECONVERGENT B2 ;  /* 0x0000000000027941 */ /* 0x000fea0003800200 */
.L_x_42:
[----:B------:R2:W-:Y:S01]  /*2e40*/  STG.E desc[UR8][R6.64+0x4], R5 ;  /* 0x0000040506007986 */ /* 0x0005e2000c101908 */
[----:B------:R-:W-:-:S07]  /*2e50*/  IADD3 R13, PT, PT, R13, 0x2, RZ ;  /* 0x000000020d0d7810 */ /* 0x000fce0007ffe0ff */
.L_x_39:
[----:B------:R-:W3:Y:S02]  /*2e60*/  LDC R0, c[0x0][0x394] ;  /* 0x0000e500ff007b82 */ /* 0x000ee40000000800 */
[----:B---3--:R-:W-:-:S04]  /*2e70*/  LOP3.LUT R0, R0, 0x1, RZ, 0xc0, !PT ;  /* 0x0000000100007812 */ /* 0x008fc800078ec0ff */
[----:B------:R-:W-:-:S13]  /*2e80*/  ISETP.NE.U32.AND P0, PT, R0, 0x1, PT ;  /* 0x000000010000780c */ /* 0x000fda0003f05070 */
[----:B------:R-:W-:Y:S05]  /*2e90*/  @P0 EXIT ;  /* 0x000000000000094d */ /* 0x000fea0003800000 */
[----:B------:R-:W-:-:S06]  /*2ea0*/  IMAD.WIDE.U32 R2, R13, 0x4, R2 ;  /* 0x000000040d027825 */ /* 0x000fcc00078e0002 */
[----:B------:R-:W3:Y:S01]  /*2eb0*/  LDG.E R3, desc[UR8][R2.64] ;  /* 0x0000000802037981 */ /* 0x000ee2000c1e1900 */
[----:B-12---:R-:W-:Y:S01]  /*2ec0*/  HFMA2 R5, -RZ, RZ, 0.96630859375, -0.0022525787353515625 ;  /* 0x3bbb989dff057431 */ /* 0x006fe200000001ff */
[----:B0-----:R-:W-:Y:S01]  /*2ed0*/  MOV R7, 0x437c0000 ;  /* 0x437c000000077802 */ /* 0x001fe20000000f00 */
[----:B------:R-:W0:Y:S01]  /*2ee0*/  MUFU.RCP R4, R11 ;  /* 0x0000000b00047308 */ /* 0x000e220000001000 */
[----:B------:R-:W-:Y:S01]  /*2ef0*/  BSSY.RECONVERGENT B2, `(.L_x_44) ;  /* 0x0000015000027945 */ /* 0x000fe20003800200 */
[----:B---3--:R-:W-:Y:S01]  /*2f00*/  FADD R10, R3, -R10 ;  /* 0x8000000a030a7221 */ /* 0x008fe20000000000 */
[----:B0-----:R-:W-:-:S03]  /*2f10*/  FFMA R3, R4, -R11, 1 ;  /* 0x3f80000004037423 */ /* 0x001fc6000000080b */
[----:B------:R-:W-:-:S04]  /*2f20*/  FFMA.SAT R0, R10, R5, 0.5 ;  /* 0x3f0000000a007423 */ /* 0x000fc80000002005 */
[----:B------:R-:W-:-:S04]  /*2f30*/  FFMA.RM R0, R0, R7, 12582913 ;  /* 0x4b40000100007423 */ /* 0x000fc80000004007 */
[C---:B------:R-:W-:Y:S01]  /*2f40*/  FADD R5, R0.reuse, -12583039 ;  /* 0xcb40007f00057421 */ /* 0x040fe20000000000 */
[----:B------:R-:W-:-:S03]  /*2f50*/  SHF.L.U32 R0, R0, 0x17, RZ ;  /* 0x0000001700007819 */ /* 0x000fc600000006ff */
[----:B------:R-:W-:-:S04]  /*2f60*/  FFMA R5, R10, 1.4426950216293334961, -R5 ;  /* 0x3fb8aa3b0a057823 */ /* 0x000fc80000000805 */
[----:B------:R-:W-:-:S06]  /*2f70*/  FFMA R5, R10, 1.925963033500011079e-08, R5 ;  /* 0x32a570600a057823 */ /* 0x000fcc0000000005 */
        /* <DEDUP_REMOVED lines=12> */
.L_x_45:
[----:B------:R-:W-:Y:S05]  /*3040*/  BSYNC.RECONVERGENT B2 ;  /* 0x0000000000027941 */ /* 0x000fea0003800200 */
.L_x_44:
[----:B------:R-:W0:Y:S01]  /*3050*/  LDCU.64 UR4, c[0x0][0x388] ;  /* 0x00007100ff0477ac */ /* 0x000e220008000a00 */
[----:B------:R-:W-:-:S04]  /*3060*/  IADD3 R9, P0, PT, R9, R13, RZ ;  /* 0x0000000d09097210 */ /* 0x000fc80007f1e0ff */
[----:B------:R-:W-:Y:S02]  /*3070*/  IADD3.X R12, PT, PT, RZ, R12, RZ, P0, !PT ;  /* 0x0000000cff0c7210 */ /* 0x000fe400007fe4ff */
[----:B0-----:R-:W-:-:S04]  /*3080*/  LEA R2, P0, R9, UR4, 0x2 ;  /* 0x0000000409027c11 */ /* 0x001fc8000f8010ff */
[----:B------:R-:W-:-:S05]  /*3090*/  LEA.HI.X R3, R9, UR5, R12, 0x2, P0 ;  /* 0x0000000509037c11 */ /* 0x000fca00080f140c */
[----:B------:R-:W-:Y:S01]  /*30a0*/  STG.E desc[UR8][R2.64], R7 ;  /* 0x0000000702007986 */ /* 0x000fe2000c101908 */
[----:B------:R-:W-:Y:S05]  /*30b0*/  EXIT ;  /* 0x000000000000794d */ /* 0x000fea0003800000 */
        .weak           $__internal_0_$__cuda_sm3x_div_rn_noftz_f32_slowpath
        .type           $__internal_0_$__cuda_sm3x_div_rn_noftz_f32_slowpath,@function
        .size           $__internal_0_$__cuda_sm3x_div_rn_noftz_f32_slowpath,(.L_x_58 - $__internal_0_$__cuda_sm3x_div_rn_noftz_f32_slowpath)
$__internal_0_$__cuda_sm3x_div_rn_noftz_f32_slowpath:
[----:B------:R-:W-:Y:S01]  /*30c0*/  SHF.R.U32.HI R14, RZ, 0x17, R11 ;  /* 0x00000017ff0e7819 */ /* 0x000fe2000001160b */
[----:B------:R-:W-:Y:S01]  /*30d0*/  BSSY.RECONVERGENT B0, `(.L_x_46) ;  /* 0x0000065000007945 */ /* 0x000fe20003800200 */
[----:B------:R-:W-:Y:S02]  /*30e0*/  SHF.R.U32.HI R17, RZ, 0x17, R0 ;  /* 0x00000017ff117819 */ /* 0x000fe40000011600 */
[----:B------:R-:W-:Y:S02]  /*30f0*/  LOP3.LUT R14, R14, 0xff, RZ, 0xc0, !PT ;  /* 0x000000ff0e0e7812 */ /* 0x000fe400078ec0ff */
[----:B------:R-:W-:Y:S02]  /*3100*/  LOP3.LUT R17, R17, 0xff, RZ, 0xc0, !PT ;  /* 0x000000ff11117812 */ /* 0x000fe400078ec0ff */
[----:B------:R-:W-:Y:S02]  /*3110*/  IADD3 R16, PT, PT, R14, -0x1, RZ ;  /* 0xffffffff0e107810 */ /* 0x000fe40007ffe0ff */
[----:B------:R-:W-:-:S02]  /*3120*/  IADD3 R15, PT, PT, R17, -0x1, RZ ;  /* 0xffffffff110f7810 */ /* 0x000fc40007ffe0ff */
[----:B------:R-:W-:Y:S02]  /*3130*/  ISETP.GT.U32.AND P0, PT, R16, 0xfd, PT ;  /* 0x000000fd1000780c */ /* 0x000fe40003f04070 */
[----:B------:R-:W-:Y:S02]  /*3140*/  MOV R19, R11 ;  /* 0x0000000b00137202 */ /* 0x000fe40000000f00 */
[----:B------:R-:W-:-:S13]  /*3150*/  ISETP.GT.U32.OR P0, PT, R15, 0xfd, P0 ;  /* 0x000000fd0f00780c */ /* 0x000fda0000704470 */
[----:B------:R-:W-:Y:S01]  /*3160*/  @!P0 MOV R15, RZ ;  /* 0x000000ff000f8202 */ /* 0x000fe20000000f00 */
[----:B------:R-:W-:Y:S06]  /*3170*/  @!P0 BRA `(.L_x_47) ;  /* 0x0000000000648947 */ /* 0x000fec0003800000 */
[----:B------:R-:W-:Y:S02]  /*3180*/  FSETP.GTU.FTZ.AND P0, PT, |R0|, +INF , PT ;  /* 0x7f8000000000780b */ /* 0x000fe40003f1c200 */
[----:B------:R-:W-:-:S04]  /*3190*/  FSETP.GTU.FTZ.AND P1, PT, |R11|, +INF , PT ;  /* 0x7f8000000b00780b */ /* 0x000fc80003f3c200 */
[----:B------:R-:W-:-:S13]  /*31a0*/  PLOP3.LUT P0, PT, P0, P1, PT, 0xf8, 0x8f ;  /* 0x00000000008f781c */ /* 0x000fda0000703f70 */
[----:B------:R-:W-:Y:S05]  /*31b0*/  @P0 BRA `(.L_x_48) ;  /* 0x0000000400540947 */ /* 0x000fea0003800000 */
[----:B------:R-:W-:-:S13]  /*31c0*/  LOP3.LUT P0, RZ, R19, 0x7fffffff, R0, 0xc8, !PT ;  /* 0x7fffffff13ff7812 */ /* 0x000fda000780c800 */
[----:B------:R-:W-:Y:S05]  /*31d0*/  @!P0 BRA `(.L_x_49) ;  /* 0x0000000400448947 */ /* 0x000fea0003800000 */
[C---:B------:R-:W-:Y:S02]  /*31e0*/  FSETP.NEU.FTZ.AND P3, PT, |R0|.reuse, +INF , PT ;  /* 0x7f8000000000780b */ /* 0x040fe40003f7d200 */
[----:B------:R-:W-:Y:S02]  /*31f0*/  FSETP.NEU.FTZ.AND P1, PT, |R11|, +INF , PT ;  /* 0x7f8000000b00780b */ /* 0x000fe40003f3d200 */
[----:B------:R-:W-:-:S11]  /*3200*/  FSETP.NEU.FTZ.AND P0, PT, |R0|, +INF , PT ;  /* 0x7f8000000000780b */ /* 0x000fd60003f1d200 */
[----:B------:R-:W-:Y:S05]  /*3210*/  @!P1 BRA !P3, `(.L_x_49) ;  /* 0x0000000400349947 */ /* 0x000fea0005800000 */
[----:B------:R-:W-:-:S04]  /*3220*/  LOP3.LUT P3, RZ, R0, 0x7fffffff, RZ, 0xc0, !PT ;  /* 0x7fffffff00ff7812 */ /* 0x000fc8000786c0ff */
[----:B------:R-:W-:-:S13]  /*3230*/  PLOP3.LUT P1, PT, P1, P3, PT, 0x2f, 0xf2 ;  /* 0x0000000000f2781c */ /* 0x000fda0000f26577 */
[----:B------:R-:W-:Y:S05]  /*3240*/  @P1 BRA `(.L_x_50) ;  /* 0x0000000400201947 */ /* 0x000fea0003800000 */
[----:B------:R-:W-:-:S04]  /*3250*/  LOP3.LUT P1, RZ, R19, 0x7fffffff, RZ, 0xc0, !PT ;  /* 0x7fffffff13ff7812 */ /* 0x000fc8000782c0ff */
[----:B------:R-:W-:-:S13]  /*3260*/  PLOP3.LUT P0, PT, P0, P1, PT, 0x2f, 0xf2 ;  /* 0x0000000000f2781c */ /* 0x000fda0000702577 */
[----:B------:R-:W-:Y:S05]  /*3270*/  @P0 BRA `(.L_x_51) ;  /* 0x0000000400080947 */ /* 0x000fea0003800000 */
[----:B------:R-:W-:-:S04]  /*3280*/  IADD3 R15, PT, PT, R17, -0x1, RZ ;  /* 0xffffffff110f7810 */ /* 0x000fc80007ffe0ff */
[----:B------:R-:W-:Y:S02]  /*3290*/  ISETP.GE.AND P0, PT, R15, RZ, PT ;  /* 0x000000ff0f00720c */ /* 0x000fe40003f06270 */
[----:B------:R-:W-:-:S04]  /*32a0*/  IADD3 R15, PT, PT, R14, -0x1, RZ ;  /* 0xffffffff0e0f7810 */ /* 0x000fc80007ffe0ff */
[----:B------:R-:W-:-:S07]  /*32b0*/  ISETP.GE.AND P1, PT, R15, RZ, PT ;  /* 0x000000ff0f00720c */ /* 0x000fce0003f26270 */
[----:B------:R-:W-:Y:S01]  /*32c0*/  @P0 MOV R15, RZ ;  /* 0x000000ff000f0202 */ /* 0x000fe20000000f00 */
[----:B------:R-:W-:Y:S01]  /*32d0*/  @!P0 FFMA R0, R0, 1.84467440737095516160e+19, RZ ;  /* 0x5f80000000008823 */ /* 0x000fe200000000ff */
[----:B------:R-:W-:-:S04]  /*32e0*/  @!P0 MOV R15, 0xffffffc0 ;  /* 0xffffffc0000f8802 */ /* 0x000fc80000000f00 */
[----:B------:R-:W-:Y:S01]  /*32f0*/  @!P1 FFMA R19, R11, 1.84467440737095516160e+19, RZ ;  /* 0x5f8000000b139823 */ /* 0x000fe200000000ff */
[----:B------:R-:W-:-:S07]  /*3300*/  @!P1 IADD3 R15, PT, PT, R15, 0x40, RZ ;  /* 0x000000400f0f9810 */ /* 0x000fce0007ffe0ff */
.L_x_47:
[----:B------:R-:W-:Y:S01]  /*3310*/  LEA R16, R14, 0xc0800000, 0x17 ;  /* 0xc08000000e107811 */ /* 0x000fe200078eb8ff */
[----:B------:R-:W-:Y:S01]  /*3320*/  BSSY.RECONVERGENT B1, `(.L_x_52) ;  /* 0x0000036000017945 */ /* 0x000fe20003800200 */
[----:B------:R-:W-:Y:S02]  /*3330*/  IADD3 R17, PT, PT, R17, -0x7f, RZ ;  /* 0xffffff8111117810 */ /* 0x000fe40007ffe0ff */
[----:B------:R-:W-:-:S03]  /*3340*/  IADD3 R23, PT, PT, -R16, R19, RZ ;  /* 0x0000001310177210 */ /* 0x000fc60007ffe1ff */
[----:B------:R-:W-:Y:S01]  /*3350*/  IMAD R0, R17, -0x800000, R0 ;  /* 0xff80000011007824 */ /* 0x000fe200078e0200 */
[----:B------:R-:W0:Y:S01]  /*3360*/  MUFU.RCP R16, R23 ;  /* 0x0000001700107308 */ /* 0x000e220000001000 */
[----:B------:R-:W-:-:S04]  /*3370*/  FADD.FTZ R19, -R23, -RZ ;  /* 0x800000ff17137221 */ /* 0x000fc80000010100 */
[----:B0-----:R-:W-:-:S04]  /*3380*/  FFMA R21, R16, R19, 1 ;  /* 0x3f80000010157423 */ /* 0x001fc80000000013 */
[----:B------:R-:W-:-:S04]  /*3390*/  FFMA R21, R16, R21, R16 ;  /* 0x0000001510157223 */ /* 0x000fc80000000010 */
[----:B------:R-:W-:-:S04]  /*33a0*/  FFMA R16, R0, R21, RZ ;  /* 0x0000001500107223 */ /* 0x000fc800000000ff */
[----:B------:R-:W-:-:S04]  /*33b0*/  FFMA R18, R19, R16, R0 ;  /* 0x0000001013127223 */ /* 0x000fc80000000000 */
[----:B------:R-:W-:Y:S01]  /*33c0*/  FFMA R18, R21, R18, R16 ;  /* 0x0000001215127223 */ /* 0x000fe20000000010 */
[----:B------:R-:W-:-:S03]  /*33d0*/  IADD3 R16, PT, PT, R17, 0x7f, -R14 ;  /* 0x0000007f11107810 */ /* 0x000fc60007ffe80e */
[----:B------:R-:W-:Y:S01]  /*33e0*/  FFMA R19, R19, R18, R0 ;  /* 0x0000001213137223 */ /* 0x000fe20000000000 */
[----:B------:R-:W-:-:S03]  /*33f0*/  IADD3 R15, PT, PT, R16, R15, RZ ;  /* 0x0000000f100f7210 */ /* 0x000fc60007ffe0ff */
[----:B------:R-:W-:-:S05]  /*3400*/  FFMA R0, R21, R19, R18 ;  /* 0x0000001315007223 */ /* 0x000fca0000000012 */
[----:B------:R-:W-:-:S04]  /*3410*/  SHF.R.U32.HI R14, RZ, 0x17, R0 ;  /* 0x00000017ff0e7819 */ /* 0x000fc80000011600 */
[----:B------:R-:W-:-:S04]  /*3420*/  LOP3.LUT R14, R14, 0xff, RZ, 0xc0, !PT ;  /* 0x000000ff0e0e7812 */ /* 0x000fc800078ec0ff */
[----:B------:R-:W-:-:S04]  /*3430*/  IADD3 R14, PT, PT, R14, R15, RZ ;  /* 0x0000000f0e0e7210 */ /* 0x000fc80007ffe0ff */
[----:B------:R-:W-:-:S04]  /*3440*/  IADD3 R16, PT, PT, R14, -0x1, RZ ;  /* 0xffffffff0e107810 */ /* 0x000fc80007ffe0ff */
[----:B------:R-:W-:-:S13]  /*3450*/  ISETP.GE.U32.AND P0, PT, R16, 0xfe, PT ;  /* 0x000000fe1000780c */ /* 0x000fda0003f06070 */
[----:B------:R-:W-:Y:S05]  /*3460*/  @!P0 BRA `(.L_x_53) ;  /* 0x0000000000808947 */ /* 0x000fea0003800000 */
[----:B------:R-:W-:-:S13]  /*3470*/  ISETP.GT.AND P0, PT, R14, 0xfe, PT ;  /* 0x000000fe0e00780c */ /* 0x000fda0003f04270 */
[----:B------:R-:W-:Y:S05]  /*3480*/  @P0 BRA `(.L_x_54) ;  /* 0x00000000006c0947 */ /* 0x000fea0003800000 */
[----:B------:R-:W-:-:S13]  /*3490*/  ISETP.GE.AND P0, PT, R14, 0x1, PT ;  /* 0x000000010e00780c */ /* 0x000fda0003f06270 */
[----:B------:R-:W-:Y:S05]  /*34a0*/  @P0 BRA `(.L_x_55) ;  /* 0x0000000000740947 */ /* 0x000fea0003800000 */
[----:B------:R-:W-:Y:S02]  /*34b0*/  ISETP.GE.AND P0, PT, R14, -0x18, PT ;  /* 0xffffffe80e00780c */ /* 0x000fe40003f06270 */
[----:B------:R-:W-:-:S11]  /*34c0*/  LOP3.LUT R0, R0, 0x80000000, RZ, 0xc0, !PT ;  /* 0x8000000000007812 */ /* 0x000fd600078ec0ff */
[----:B------:R-:W-:Y:S05]  /*34d0*/  @!P0 BRA `(.L_x_55) ;  /* 0x0000000000688947 */ /* 0x000fea0003800000 */
[CCC-:B------:R-:W-:Y:S01]  /*34e0*/  FFMA.RZ R15, R21.reuse, R19.reuse, R18.reuse ;  /* 0x00000013150f7223 */ /* 0x1c0fe2000000c012 */
[CCC-:B------:R-:W-:Y:S01]  /*34f0*/  FFMA.RP R16, R21.reuse, R19.reuse, R18.reuse ;  /* 0x0000001315107223 */ /* 0x1c0fe20000008012 */
[----:B------:R-:W-:Y:S01]  /*3500*/  FFMA.RM R19, R21, R19, R18 ;  /* 0x0000001315137223 */ /* 0x000fe20000004012 */
[C---:B------:R-:W-:Y:S02]  /*3510*/  IADD3 R18, PT, PT, R14.reuse, 0x20, RZ ;  /* 0x000000200e127810 */ /* 0x040fe40007ffe0ff */
[----:B------:R-:W-:Y:S02]  /*3520*/  LOP3.LUT R15, R15, 0x7fffff, RZ, 0xc0, !PT ;  /* 0x007fffff0f0f7812 */ /* 0x000fe400078ec0ff */
[C---:B------:R-:W-:Y:S02]  /*3530*/  ISETP.NE.AND P3, PT, R14.reuse, RZ, PT ;  /* 0x000000ff0e00720c */ /* 0x040fe40003f65270 */
[----:B------:R-:W-:Y:S02]  /*3540*/  LOP3.LUT R15, R15, 0x800000, RZ, 0xfc, !PT ;  /* 0x008000000f0f7812 */ /* 0x000fe400078efcff */
[----:B------:R-:W-:-:S02]  /*3550*/  ISETP.NE.AND P1, PT, R14, RZ, PT ;  /* 0x000000ff0e00720c */ /* 0x000fc40003f25270 */
[----:B------:R-:W-:Y:S02]  /*3560*/  IADD3 R14, PT, PT, -R14, RZ, RZ ;  /* 0x000000ff0e0e7210 */ /* 0x000fe40007ffe1ff */
[----:B------:R-:W-:Y:S02]  /*3570*/  SHF.L.U32 R18, R15, R18, RZ ;  /* 0x000000120f127219 */ /* 0x000fe400000006ff */
[----:B------:R-:W-:Y:S02]  /*3580*/  FSETP.NEU.FTZ.AND P0, PT, R16, R19, PT ;  /* 0x000000131000720b */ /* 0x000fe40003f1d000 */
[----:B------:R-:W-:Y:S02]  /*3590*/  SEL R14, R14, RZ, P3 ;  /* 0x000000ff0e0e7207 */ /* 0x000fe40001800000 */
[----:B------:R-:W-:Y:S02]  /*35a0*/  ISETP.NE.AND P1, PT, R18, RZ, P1 ;  /* 0x000000ff1200720c */ /* 0x000fe40000f25270 */
[----:B------:R-:W-:-:S02]  /*35b0*/  SHF.R.U32.HI R14, RZ, R14, R15 ;  /* 0x0000000eff0e7219 */ /* 0x000fc4000001160f */
[----:B------:R-:W-:Y:S02]  /*35c0*/  PLOP3.LUT P0, PT, P0, P1, PT, 0xf8, 0x8f ;  /* 0x00000000008f781c */ /* 0x000fe40000703f70 */
[----:B------:R-:W-:Y:S02]  /*35d0*/  SHF.R.U32.HI R16, RZ, 0x1, R14 ;  /* 0x00000001ff107819 */ /* 0x000fe4000001160e */
[----:B------:R-:W-:-:S04]  /*35e0*/  SEL R15, RZ, 0x1, !P0 ;  /* 0x00000001ff0f7807 */ /* 0x000fc80004000000 */
[----:B------:R-:W-:-:S04]  /*35f0*/  LOP3.LUT R15, R15, 0x1, R16, 0xf8, !PT ;  /* 0x000000010f0f7812 */ /* 0x000fc800078ef810 */
[----:B------:R-:W-:-:S04]  /*3600*/  LOP3.LUT R15, R15, R14, RZ, 0xc0, !PT ;  /* 0x0000000e0f0f7212 */ /* 0x000fc800078ec0ff */
[----:B------:R-:W-:-:S04]  /*3610*/  IADD3 R15, PT, PT, R16, R15, RZ ;  /* 0x0000000f100f7210 */ /* 0x000fc80007ffe0ff */
[----:B------:R-:W-:Y:S01]  /*3620*/  LOP3.LUT R0, R15, R0, RZ, 0xfc, !PT ;  /* 0x000000000f007212 */ /* 0x000fe200078efcff */
[----:B------:R-:W-:Y:S06]  /*3630*/  BRA `(.L_x_55) ;  /* 0x0000000000107947 */ /* 0x000fec0003800000 */
.L_x_54:
[----:B------:R-:W-:-:S04]  /*3640*/  LOP3.LUT R0, R0, 0x80000000, RZ, 0xc0, !PT ;  /* 0x8000000000007812 */ /* 0x000fc800078ec0ff */
[----:B------:R-:W-:Y:S01]  /*3650*/  LOP3.LUT R0, R0, 0x7f800000, RZ, 0xfc, !PT ;  /* 0x7f80000000007812 */ /* 0x000fe200078efcff */
[----:B------:R-:W-:Y:S06]  /*3660*/  BRA `(.L_x_55) ;  /* 0x0000000000047947 */ /* 0x000fec0003800000 */
.L_x_53:
[----:B------:R-:W-:-:S07]  /*3670*/  LEA R0, R15, R0, 0x17 ;  /* 0x000000000f007211 */ /* 0x000fce00078eb8ff */
.L_x_55:
[----:B------:R-:W-:Y:S05]  /*3680*/  BSYNC.RECONVERGENT B1 ;  /* 0x0000000000017941 */ /* 0x000fea0003800200 */
.L_x_52:
[----:B------:R-:W-:Y:S05]  /*3690*/  BRA `(.L_x_56) ;  /* 0x0000000000207947 */ /* 0x000fea0003800000 */
.L_x_51:
[----:B------:R-:W-:-:S04]  /*36a0*/  LOP3.LUT R0, R19, 0x80000000, R0, 0x48, !PT ;  /* 0x8000000013007812 */ /* 0x000fc800078e4800 */
[----:B------:R-:W-:Y:S01]  /*36b0*/  LOP3.LUT R0, R0, 0x7f800000, RZ, 0xfc, !PT ;  /* 0x7f80000000007812 */ /* 0x000fe200078efcff */
[----:B------:R-:W-:Y:S06]  /*36c0*/  BRA `(.L_x_56) ;  /* 0x0000000000147947 */ /* 0x000fec0003800000 */
.L_x_50:
[----:B------:R-:W-:Y:S01]  /*36d0*/  LOP3.LUT R0, R19, 0x80000000, R0, 0x48, !PT ;  /* 0x8000000013007812 */ /* 0x000fe200078e4800 */
[----:B------:R-:W-:Y:S06]  /*36e0*/  BRA `(.L_x_56) ;  /* 0x00000000000c7947 */ /* 0x000fec0003800000 */
.L_x_49:
[----:B------:R-:W0:Y:S01]  /*36f0*/  MUFU.RSQ R0, -QNAN ;  /* 0xffc0000000007908 */ /* 0x000e220000001400 */
[----:B------:R-:W-:Y:S05]  /*3700*/  BRA `(.L_x_56) ;  /* 0x0000000000047947 */ /* 0x000fea0003800000 */
.L_x_48:
[----:B------:R-:W-:-:S07]  /*3710*/  FADD.FTZ R0, R0, R11 ;  /* 0x0000000b00007221 */ /* 0x000fce0000010000 */
.L_x_56:
[----:B------:R-:W-:Y:S05]  /*3720*/  BSYNC.RECONVERGENT B0 ;  /* 0x0000000000007941 */ /* 0x000fea0003800200 */
.L_x_46:
[----:B------:R-:W-:Y:S01]  /*3730*/  HFMA2 R15, -RZ, RZ, 0, 0 ;  /* 0x00000000ff0f7431 */ /* 0x000fe200000001ff */
[----:B------:R-:W-:Y:S02]  /*3740*/  MOV R14, R8 ;  /* 0x00000008000e7202 */ /* 0x000fe40000000f00 */
[----:B0-----:R-:W-:Y:S02]  /*3750*/  MOV R17, R0 ;  /* 0x0000000000117202 */ /* 0x001fe40000000f00 */
[----:B------:R-:W-:Y:S05]  /*3760*/  RET.REL.NODEC R14 `(_Z13softmaxKernelPfS_ii) ;  /* 0xffffffc80e247950 */ /* 0x000fea0003c3ffff */
.L_x_57:
[----:B------:R-:W-:-:S00]  /*3770*/  BRA `(.L_x_57) ;  /* 0xfffffffc00fc7947 */ /* 0x000fc0000383ffff */
[----:B------:R-:W-:-:S00]  /*3780*/  NOP ;  /* 0x0000000000007918 */ /* 0x000fc00000000000 */
[----:B------:R-:W-:-:S00]  /*3790*/  NOP ;  /* 0x0000000000007918 */ /* 0x000fc00000000000 */
[----:B------:R-:W-:-:S00]  /*37a0*/  NOP ;  /* 0x0000000000007918 */ /* 0x000fc00000000000 */
[----:B------:R-:W-:-:S00]  /*37b0*/  NOP ;  /* 0x0000000000007918 */ /* 0x000fc00000000000 */
[----:B------:R-:W-:-:S00]  /*37c0*/  NOP ;  /* 0x0000000000007918 */ /* 0x000fc00000000000 */
[----:B------:R-:W-:-:S00]  /*37d0*/  NOP ;  /* 0x0000000000007918 */ /* 0x000fc00000000000 */
[----:B------:R-:W-:-:S00]  /*37e0*/  NOP ;  /* 0x0000000000007918 */ /* 0x000fc00000000000 */
[----:B------:R-:W-:-:S00]  /*37f0*/  NOP ;  /* 0x0000000000007918 */ /* 0x000fc00000000000 */
.L_x_58:


//--------------------- .nv.shared.reserved.0     --------------------------
	.section	.nv.shared.reserved.0,"aw",@nobits
	.weak		__nv_reservedSMEM_offset_0_alias
	.size		__nv_reservedSMEM_offset_0_alias, 0, 64
	.other		__nv_reservedSMEM_offset_0_alias,@"STO_CUDA_RESERVED_SHARED STV_DEFAULT"
__nv_reservedSMEM_offset_0_alias:
	.zero		0
	.zero		64


//--------------------- .nv.constant0._Z13softmaxKernelPfS_ii --------------------------
	.section	.nv.constant0._Z13softmaxKernelPfS_ii,"a",@progbits
	.sectionflags	@""
	.align	4
.nv.constant0._Z13softmaxKernelPfS_ii:
	.zero		920


//--------------------- SYMBOLS --------------------------

	.type		.nv.reservedSmem.offset0,@object
	.size		.nv.reservedSmem.offset0,0x4
